	.target	sm_90a

	.elftype	@"ET_EXEC"


//--------------------- .note.nv.tkinfo           --------------------------
	.section	.note.nv.tkinfo,"",@"SHT_NOTE"
	.sectionflags	@"SHF_NOTE_NV_TKINFO"
	.tkinfo
        /*0018*/ 	.word	0x00000002
        /*0030*/ 	.string	""
        /*0030*/ 	.string	"ptxas"
        /*0030*/ 	.string	"Cuda compilation tools, release 13.0, V13.0.88"
        /*0030*/ 	.string	"Build cuda_13.0.r13.0/compiler.36424714_0"
        /*0030*/ 	.string	"-arch sm_90a -m 64 "



//--------------------- .note.nv.cuinfo           --------------------------
	.section	.note.nv.cuinfo,"",@"SHT_NOTE"
	.sectionflags	@"SHF_NOTE_NV_CUINFO"
        /*0018*/ 	.short	0x0002
        /*001a*/ 	.short	0x005a
        /*001c*/ 	.short	0x0082
	.zero		2


//--------------------- .nv.info                  --------------------------
	.section	.nv.info,"",@"SHT_CUDA_INFO"
	.align	4


	//----- nvinfo : EIATTR_REGCOUNT
	.align		4
        /*0000*/ 	.byte	0x04, 0x2f
        /*0002*/ 	.short	(.L_18 - .L_17)
	.align		4
.L_17:
        /*0004*/ 	.word	index@(_ZN7cutlass13device_kernelINS_4gemm6kernel13GemmUniversalIN4cute5tupleIJiiiiEEENS1_10collective13CollectiveMmaINS1_34MainloopSm90TmaGmmaWarpSpecializedILi4ENS5_IJNS4_1CILi1EEESB_SB_EEENS1_35KernelTmaWarpSpecializedCooperativeEEENS5_IJNSA_ILi256EEENSA_ILi128EEENSA_ILi64EEEEEENS_6half_tENS5_IJlSB_lEEESJ_SK_NS4_8TiledMMAINS4_8MMA_AtomIJNS4_4SM904GMMA26MMA_64x128x16_F32F16F16_SSILNSO_5MajorE0ELSQ_0ELNSO_7ScaleInE1ELSR_1EEEEEENS4_6LayoutINS5_IJNSA_ILi2EEESB_SB_EEENS5_IJSB_NSA_ILi0EEESX_EEEEENS5_IJNS4_10UnderscoreES10_S10_EEEEENS4_13SM90_TMA_LOADENS4_14ComposedLayoutINS4_7SwizzleILi3ELi4ELi3EEENS4_18smem_ptr_flag_bitsILi16EEENSU_INS5_IJNSA_ILi8EEESH_EEENS5_IJSH_SB_EEEEEEEvNS4_8identityES13_S1D_vS1E_EENS_8epilogue10collective18CollectiveEpilogueINS1G_22Sm90TmaWarpSpecializedILi4ELi2ELi16ELb1ELb0EEEJSI_NS5_IJSG_NSA_ILi32EEEEEESJ_SK_SJ_SK_NS1G_6fusion15FusionCallbacksIS1K_NS1N_23LinCombPerRowBiasEltActINS1G_6thread4ReLuESJ_fSJ_SJ_fLi8ELNS_15FloatRoundStyleE2EEESI_S1M_JEEES13_NS14_INS15_ILi2ELi4ELi3EEES18_NSU_INS5_IJS19_S1L_EEENS5_IJS1L_SB_EEEEEEENS4_17SM75_U32x4_LDSM_NENS4_14SM90_TMA_STOREES1Z_NS4_17SM90_U32x4_STSM_NENS4_9Copy_AtomIJS22_SJ_EEEvEEEvvEEEEvNT_6ParamsE)
        /*0008*/ 	.word	0x000000a8


	//----- nvinfo : EIATTR_FRAME_SIZE
	.align		4
.L_18:
        /*000c*/ 	.byte	0x04, 0x11
        /*000e*/ 	.short	(.L_20 - .L_19)
	.align		4
.L_19:
        /*0010*/ 	.word	index@(_ZN7cutlass13device_kernelINS_4gemm6kernel13GemmUniversalIN4cute5tupleIJiiiiEEENS1_10collective13CollectiveMmaINS1_34MainloopSm90TmaGmmaWarpSpecializedILi4ENS5_IJNS4_1CILi1EEESB_SB_EEENS1_35KernelTmaWarpSpecializedCooperativeEEENS5_IJNSA_ILi256EEENSA_ILi128EEENSA_ILi64EEEEEENS_6half_tENS5_IJlSB_lEEESJ_SK_NS4_8TiledMMAINS4_8MMA_AtomIJNS4_4SM904GMMA26MMA_64x128x16_F32F16F16_SSILNSO_5MajorE0ELSQ_0ELNSO_7ScaleInE1ELSR_1EEEEEENS4_6LayoutINS5_IJNSA_ILi2EEESB_SB_EEENS5_IJSB_NSA_ILi0EEESX_EEEEENS5_IJNS4_10UnderscoreES10_S10_EEEEENS4_13SM90_TMA_LOADENS4_14ComposedLayoutINS4_7SwizzleILi3ELi4ELi3EEENS4_18smem_ptr_flag_bitsILi16EEENSU_INS5_IJNSA_ILi8EEESH_EEENS5_IJSH_SB_EEEEEEEvNS4_8identityES13_S1D_vS1E_EENS_8epilogue10collective18CollectiveEpilogueINS1G_22Sm90TmaWarpSpecializedILi4ELi2ELi16ELb1ELb0EEEJSI_NS5_IJSG_NSA_ILi32EEEEEESJ_SK_SJ_SK_NS1G_6fusion15FusionCallbacksIS1K_NS1N_23LinCombPerRowBiasEltActINS1G_6thread4ReLuESJ_fSJ_SJ_fLi8ELNS_15FloatRoundStyleE2EEESI_S1M_JEEES13_NS14_INS15_ILi2ELi4ELi3EEES18_NSU_INS5_IJS19_S1L_EEENS5_IJS1L_SB_EEEEEEENS4_17SM75_U32x4_LDSM_NENS4_14SM90_TMA_STOREES1Z_NS4_17SM90_U32x4_STSM_NENS4_9Copy_AtomIJS22_SJ_EEEvEEEvvEEEEvNT_6ParamsE)
        /*0014*/ 	.word	0x00000000


	//----- nvinfo : EIATTR_MIN_STACK_SIZE
	.align		4
.L_20:
        /*0018*/ 	.byte	0x04, 0x12
        /*001a*/ 	.short	(.L_22 - .L_21)
	.align		4
.L_21:
        /*001c*/ 	.word	index@(_ZN7cutlass13device_kernelINS_4gemm6kernel13GemmUniversalIN4cute5tupleIJiiiiEEENS1_10collective13CollectiveMmaINS1_34MainloopSm90TmaGmmaWarpSpecializedILi4ENS5_IJNS4_1CILi1EEESB_SB_EEENS1_35KernelTmaWarpSpecializedCooperativeEEENS5_IJNSA_ILi256EEENSA_ILi128EEENSA_ILi64EEEEEENS_6half_tENS5_IJlSB_lEEESJ_SK_NS4_8TiledMMAINS4_8MMA_AtomIJNS4_4SM904GMMA26MMA_64x128x16_F32F16F16_SSILNSO_5MajorE0ELSQ_0ELNSO_7ScaleInE1ELSR_1EEEEEENS4_6LayoutINS5_IJNSA_ILi2EEESB_SB_EEENS5_IJSB_NSA_ILi0EEESX_EEEEENS5_IJNS4_10UnderscoreES10_S10_EEEEENS4_13SM90_TMA_LOADENS4_14ComposedLayoutINS4_7SwizzleILi3ELi4ELi3EEENS4_18smem_ptr_flag_bitsILi16EEENSU_INS5_IJNSA_ILi8EEESH_EEENS5_IJSH_SB_EEEEEEEvNS4_8identityES13_S1D_vS1E_EENS_8epilogue10collective18CollectiveEpilogueINS1G_22Sm90TmaWarpSpecializedILi4ELi2ELi16ELb1ELb0EEEJSI_NS5_IJSG_NSA_ILi32EEEEEESJ_SK_SJ_SK_NS1G_6fusion15FusionCallbacksIS1K_NS1N_23LinCombPerRowBiasEltActINS1G_6thread4ReLuESJ_fSJ_SJ_fLi8ELNS_15FloatRoundStyleE2EEESI_S1M_JEEES13_NS14_INS15_ILi2ELi4ELi3EEES18_NSU_INS5_IJS19_S1L_EEENS5_IJS1L_SB_EEEEEEENS4_17SM75_U32x4_LDSM_NENS4_14SM90_TMA_STOREES1Z_NS4_17SM90_U32x4_STSM_NENS4_9Copy_AtomIJS22_SJ_EEEvEEEvvEEEEvNT_6ParamsE)
        /*0020*/ 	.word	0x00000000
.L_22:


//--------------------- .nv.compat                --------------------------
	.section	.nv.compat,"",@"SHT_CUDA_COMPAT_INFO"
	.align	4
        /*0000*/ 	.byte	0x02, 0x09, 0x01, 0x00, 0x02, 0x02, 0x04, 0x00, 0x02, 0x05, 0x05, 0x00, 0x03, 0x07, 0x01, 0x01
        /*0010*/ 	.byte	0x02, 0x03, 0x01, 0x00, 0x02, 0x06, 0x01, 0x00, 0x04, 0x0b, 0x08, 0x00, 0x00, 0x00, 0x00, 0x00
        /*0020*/ 	.byte	0x00, 0x00, 0x00, 0x00


//--------------------- .nv.info._ZN7cutlass13device_kernelINS_4gemm6kernel13GemmUniversalIN4cute5tupleIJiiiiEEENS1_10collective13CollectiveMmaINS1_34MainloopSm90TmaGmmaWarpSpecializedILi4ENS5_IJNS4_1CILi1EEESB_SB_EEENS1_35KernelTmaWarpSpecializedCooperativeEEENS5_IJNSA_ILi256EEENSA_ILi128EEENSA_ILi64EEEEEENS_6half_tENS5_IJlSB_lEEESJ_SK_NS4_8TiledMMAINS4_8MMA_AtomIJNS4_4SM904GMMA26MMA_64x128x16_F32F16F16_SSILNSO_5MajorE0ELSQ_0ELNSO_7ScaleInE1ELSR_1EEEEEENS4_6LayoutINS5_IJNSA_ILi2EEESB_SB_EEENS5_IJSB_NSA_ILi0EEESX_EEEEENS5_IJNS4_10UnderscoreES10_S10_EEEEENS4_13SM90_TMA_LOADENS4_14ComposedLayoutINS4_7SwizzleILi3ELi4ELi3EEENS4_18smem_ptr_flag_bitsILi16EEENSU_INS5_IJNSA_ILi8EEESH_EEENS5_IJSH_SB_EEEEEEEvNS4_8identityES13_S1D_vS1E_EENS_8epilogue10collective18CollectiveEpilogueINS1G_22Sm90TmaWarpSpecializedILi4ELi2ELi16ELb1ELb0EEEJSI_NS5_IJSG_NSA_ILi32EEEEEESJ_SK_SJ_SK_NS1G_6fusion15FusionCallbacksIS1K_NS1N_23LinCombPerRowBiasEltActINS1G_6thread4ReLuESJ_fSJ_SJ_fLi8ELNS_15FloatRoundStyleE2EEESI_S1M_JEEES13_NS14_INS15_ILi2ELi4ELi3EEES18_NSU_INS5_IJS19_S1L_EEENS5_IJS1L_SB_EEEEEEENS4_17SM75_U32x4_LDSM_NENS4_14SM90_TMA_STOREES1Z_NS4_17SM90_U32x4_STSM_NENS4_9Copy_AtomIJS22_SJ_EEEvEEEvvEEEEvNT_6ParamsE --------------------------
	.section	.nv.info._ZN7cutlass13device_kernelINS_4gemm6kernel13GemmUniversalIN4cute5tupleIJiiiiEEENS1_10collective13CollectiveMmaINS1_34MainloopSm90TmaGmmaWarpSpecializedILi4ENS5_IJNS4_1CILi1EEESB_SB_EEENS1_35KernelTmaWarpSpecializedCooperativeEEENS5_IJNSA_ILi256EEENSA_ILi128EEENSA_ILi64EEEEEENS_6half_tENS5_IJlSB_lEEESJ_SK_NS4_8TiledMMAINS4_8MMA_AtomIJNS4_4SM904GMMA26MMA_64x128x16_F32F16F16_SSILNSO_5MajorE0ELSQ_0ELNSO_7ScaleInE1ELSR_1EEEEEENS4_6LayoutINS5_IJNSA_ILi2EEESB_SB_EEENS5_IJSB_NSA_ILi0EEESX_EEEEENS5_IJNS4_10UnderscoreES10_S10_EEEEENS4_13SM90_TMA_LOADENS4_14ComposedLayoutINS4_7SwizzleILi3ELi4ELi3EEENS4_18smem_ptr_flag_bitsILi16EEENSU_INS5_IJNSA_ILi8EEESH_EEENS5_IJSH_SB_EEEEEEEvNS4_8identityES13_S1D_vS1E_EENS_8epilogue10collective18CollectiveEpilogueINS1G_22Sm90TmaWarpSpecializedILi4ELi2ELi16ELb1ELb0EEEJSI_NS5_IJSG_NSA_ILi32EEEEEESJ_SK_SJ_SK_NS1G_6fusion15FusionCallbacksIS1K_NS1N_23LinCombPerRowBiasEltActINS1G_6thread4ReLuESJ_fSJ_SJ_fLi8ELNS_15FloatRoundStyleE2EEESI_S1M_JEEES13_NS14_INS15_ILi2ELi4ELi3EEES18_NSU_INS5_IJS19_S1L_EEENS5_IJS1L_SB_EEEEEEENS4_17SM75_U32x4_LDSM_NENS4_14SM90_TMA_STOREES1Z_NS4_17SM90_U32x4_STSM_NENS4_9Copy_AtomIJS22_SJ_EEEvEEEvvEEEEvNT_6ParamsE,"",@"SHT_CUDA_INFO"
	.sectionflags	@""
	.align	4


	//----- nvinfo : EIATTR_CUDA_API_VERSION
	.align		4
        /*0000*/ 	.byte	0x04, 0x37
        /*0002*/ 	.short	(.L_24 - .L_23)
.L_23:
        /*0004*/ 	.word	0x00000082


	//----- nvinfo : EIATTR_KPARAM_INFO
	.align		4
.L_24:
        /*0008*/ 	.byte	0x04, 0x17
        /*000a*/ 	.short	(.L_26 - .L_25)
.L_25:
        /*000c*/ 	.word	0x00000000
        /*0010*/ 	.short	0x0000
        /*0012*/ 	.short	0x0070
        /*0014*/ 	.byte	0x00, 0xf0, 0x01, 0x1c


	//----- nvinfo : EIATTR_SPARSE_MMA_MASK
	.align		4
.L_26:
        /*0018*/ 	.byte	0x03, 0x50
        /*001a*/ 	.short	0x0000


	//----- nvinfo : EIATTR_MAXREG_COUNT
	.align		4
        /*001c*/ 	.byte	0x03, 0x1b
        /*001e*/ 	.short	0x00a8


	//----- nvinfo : EIATTR_NUM_BARRIERS
	.align		4
        /*0020*/ 	.byte	0x02, 0x4c
        /*0022*/ 	.byte	0x02
	.zero		1


	//----- nvinfo : EIATTR_EXTERNS
	.align		4
        /*0024*/ 	.byte	0x04, 0x0f
        /*0026*/ 	.short	(.L_28 - .L_27)


	//   ....[0]....
	.align		4
.L_27:
        /*0028*/ 	.word	index@(__assertfail)


	//----- nvinfo : EIATTR_MERCURY_ISA_VERSION
	.align		4
.L_28:
        /*002c*/ 	.byte	0x03, 0x5f
        /*002e*/ 	.short	0x0101


	//----- nvinfo : EIATTR_INT_WARP_WIDE_INSTR_OFFSETS
	.align		4
        /*0030*/ 	.byte	0x04, 0x31
        /*0032*/ 	.short	(.L_30 - .L_29)


	//   ....[0]....
.L_29:
        /*0034*/ 	.word	0x000008c0


	//   ....[1]....
        /*0038*/ 	.word	0x000008d0


	//   ....[2]....
        /*003c*/ 	.word	0x00000950


	//----- nvinfo : EIATTR_COOP_GROUP_MASK_REGIDS
	.align		4
.L_30:
        /*0040*/ 	.byte	0x04, 0x29
        /*0042*/ 	.short	(.L_32 - .L_31)


	//   ....[0]....
.L_31:
        /*0044*/ 	.word	0xffffffff


	//   ....[1]....
        /*0048*/ 	.word	0xffffffff


	//   ....[2]....
        /*004c*/ 	.word	0xffffffff


	//   ....[3]....
        /*0050*/ 	.word	0xffffffff


	//   ....[4]....
        /*0054*/ 	.word	0xffffffff


	//   ....[5]....
        /*0058*/ 	.word	0xffffffff


	//----- nvinfo : EIATTR_COOP_GROUP_INSTR_OFFSETS
	.align		4
.L_32:
        /*005c*/ 	.byte	0x04, 0x28
        /*005e*/ 	.short	(.L_34 - .L_33)


	//   ....[0]....
.L_33:
        /*0060*/ 	.word	0x00000070


	//   ....[1]....
        /*0064*/ 	.word	0x00000080


	//   ....[2]....
        /*0068*/ 	.word	0x00000440


	//   ....[3]....
        /*006c*/ 	.word	0x000005d0


	//   ....[4]....
        /*0070*/ 	.word	0x00000780


	//   ....[5]....
        /*0074*/ 	.word	0x000014e0


	//----- nvinfo : EIATTR_REG_RECONFIG
	.align		4
.L_34:
        /*0078*/ 	.byte	0x01, 0x54
	.zero		2


	//----- nvinfo : EIATTR_SYSCALL_OFFSETS
	.align		4
        /*007c*/ 	.byte	0x04, 0x46
        /*007e*/ 	.short	(.L_36 - .L_35)


	//   ....[0]....
.L_35:
        /*0080*/ 	.word	0x000016a0


	//   ....[1]....
        /*0084*/ 	.word	0x00002340


	//   ....[2]....
        /*0088*/ 	.word	0x00002430


	//----- nvinfo : EIATTR_MBARRIER_INSTR_OFFSETS
	.align		4
.L_36:
        /*008c*/ 	.byte	0x04, 0x39
        /*008e*/ 	.short	(.L_38 - .L_37)


	//   ....[0]....
.L_37:
        /*0090*/ 	.word	0x00000540
        /*0094*/ 	.word	0x000000ff
        /*0098*/ 	.word	0x00000000
        /*009c*/ 	.short	0x0100
        /*009e*/ 	.byte	0x08
	.zero		1


	//   ....[1]....
        /*00a0*/ 	.word	0x00000550
        /*00a4*/ 	.word	0x000000ff
        /*00a8*/ 	.word	0x00000020
        /*00ac*/ 	.short	0x0100
        /*00ae*/ 	.byte	0x08
	.zero		1


	//   ....[2]....
        /*00b0*/ 	.word	0x00000560
        /*00b4*/ 	.word	0x000000ff
        /*00b8*/ 	.word	0x00000008
        /*00bc*/ 	.short	0x0100
        /*00be*/ 	.byte	0x08
	.zero		1


	//   ....[3]....
        /*00c0*/ 	.word	0x00000570
        /*00c4*/ 	.word	0x000000ff
        /*00c8*/ 	.word	0x00000028
        /*00cc*/ 	.short	0x0100
        /*00ce*/ 	.byte	0x08
	.zero		1


	//   ....[4]....
        /*00d0*/ 	.word	0x00000580
        /*00d4*/ 	.word	0x000000ff
        /*00d8*/ 	.word	0x00000010
        /*00dc*/ 	.short	0x0100
        /*00de*/ 	.byte	0x08
	.zero		1


	//   ....[5]....
        /*00e0*/ 	.word	0x00000590
        /*00e4*/ 	.word	0x000000ff
        /*00e8*/ 	.word	0x00000030
        /*00ec*/ 	.short	0x0100
        /*00ee*/ 	.byte	0x08
	.zero		1


	//   ....[6]....
        /*00f0*/ 	.word	0x000005a0
        /*00f4*/ 	.word	0x000000ff
        /*00f8*/ 	.word	0x00000018
        /*00fc*/ 	.short	0x0100
        /*00fe*/ 	.byte	0x08
	.zero		1


	//   ....[7]....
        /*0100*/ 	.word	0x000005b0
        /*0104*/ 	.word	0x000000ff
        /*0108*/ 	.word	0x00000038
        /*010c*/ 	.short	0x0100
        /*010e*/ 	.byte	0x08
	.zero		1


	//   ....[8]....
        /*0110*/ 	.word	0x000006f0
        /*0114*/ 	.word	0x000000ff
        /*0118*/ 	.word	0x00000040
        /*011c*/ 	.short	0x0100
        /*011e*/ 	.byte	0x08
	.zero		1


	//   ....[9]....
        /*0120*/ 	.word	0x00000700
        /*0124*/ 	.word	0x000000ff
        /*0128*/ 	.word	0x00000060
        /*012c*/ 	.short	0x0100
        /*012e*/ 	.byte	0x08
	.zero		1


	//   ....[10]....
        /*0130*/ 	.word	0x00000710
        /*0134*/ 	.word	0x000000ff
        /*0138*/ 	.word	0x00000048
        /*013c*/ 	.short	0x0100
        /*013e*/ 	.byte	0x08
	.zero		1


	//   ....[11]....
        /*0140*/ 	.word	0x00000720
        /*0144*/ 	.word	0x000000ff
        /*0148*/ 	.word	0x00000068
        /*014c*/ 	.short	0x0100
        /*014e*/ 	.byte	0x08
	.zero		1


	//   ....[12]....
        /*0150*/ 	.word	0x00000730
        /*0154*/ 	.word	0x000000ff
        /*0158*/ 	.word	0x00000050
        /*015c*/ 	.short	0x0100
        /*015e*/ 	.byte	0x08
	.zero		1


	//   ....[13]....
        /*0160*/ 	.word	0x00000740
        /*0164*/ 	.word	0x000000ff
        /*0168*/ 	.word	0x00000070
        /*016c*/ 	.short	0x0100
        /*016e*/ 	.byte	0x08
	.zero		1


	//   ....[14]....
        /*0170*/ 	.word	0x00000750
        /*0174*/ 	.word	0x000000ff
        /*0178*/ 	.word	0x00000058
        /*017c*/ 	.short	0x0100
        /*017e*/ 	.byte	0x08
	.zero		1


	//   ....[15]....
        /*0180*/ 	.word	0x00000760
        /*0184*/ 	.word	0x000000ff
        /*0188*/ 	.word	0x00000078
        /*018c*/ 	.short	0x0100
        /*018e*/ 	.byte	0x08
	.zero		1


	//   ....[16]....
        /*0190*/ 	.word	0x000009f0
        /*0194*/ 	.word	0x000000ff
        /*0198*/ 	.word	0x00000080
        /*019c*/ 	.short	0x0100
        /*019e*/ 	.byte	0x08
	.zero		1


	//   ....[17]....
        /*01a0*/ 	.word	0x00000a50
        /*01a4*/ 	.word	0x000000ff
        /*01a8*/ 	.word	0x00000088
        /*01ac*/ 	.short	0x0100
        /*01ae*/ 	.byte	0x08
	.zero		1


	//   ....[18]....
        /*01b0*/ 	.word	0x00001720
        /*01b4*/ 	.word	0x00000003
        /*01b8*/ 	.word	0x00000000
        /*01bc*/ 	.short	0x010a
        /*01be*/ 	.byte	0x3f
	.zero		1


	//   ....[19]....
        /*01c0*/ 	.word	0x00001760
        /*01c4*/ 	.word	0x00000003
        /*01c8*/ 	.word	0x00000000
        /*01cc*/ 	.short	0x010a
        /*01ce*/ 	.byte	0x3f
	.zero		1


	//   ....[20]....
        /*01d0*/ 	.word	0x00001c10
        /*01d4*/ 	.word	0x000000ff
        /*01d8*/ 	.word	0x00000000
        /*01dc*/ 	.short	0x010a
        /*01de*/ 	.byte	0x08
	.zero		1


	//   ....[21]....
        /*01e0*/ 	.word	0x00001c50
        /*01e4*/ 	.word	0x000000ff
        /*01e8*/ 	.word	0x00000000
        /*01ec*/ 	.short	0x010a
        /*01ee*/ 	.byte	0x08
	.zero		1


	//   ....[22]....
        /*01f0*/ 	.word	0x00001ff0
        /*01f4*/ 	.word	0x000000ff
        /*01f8*/ 	.word	0x00000000
        /*01fc*/ 	.short	0x0101
        /*01fe*/ 	.byte	0x08
	.zero		1


	//   ....[23]....
        /*0200*/ 	.word	0x000021a0
        /*0204*/ 	.word	0x000000ff
        /*0208*/ 	.word	0x00000000
        /*020c*/ 	.short	0x0101
        /*020e*/ 	.byte	0x04
	.zero		1


	//   ....[24]....
        /*0210*/ 	.word	0x00002db0
        /*0214*/ 	.word	0x000000ff
        /*0218*/ 	.word	0x00000040
        /*021c*/ 	.short	0x010a
        /*021e*/ 	.byte	0x34
	.zero		1


	//   ....[25]....
        /*0220*/ 	.word	0x000035b0
        /*0224*/ 	.word	0x000000ff
        /*0228*/ 	.word	0x00000000
        /*022c*/ 	.short	0x0101
        /*022e*/ 	.byte	0x04
	.zero		1


	//   ....[26]....
        /*0230*/ 	.word	0x00003690
        /*0234*/ 	.word	0x0000000e
        /*0238*/ 	.word	0x00000040
        /*023c*/ 	.short	0x010a
        /*023e*/ 	.byte	0x3f
	.zero		1


	//   ....[27]....
        /*0240*/ 	.word	0x00003cb0
        /*0244*/ 	.word	0x000000ff
        /*0248*/ 	.word	0x00000000
        /*024c*/ 	.short	0x0101
        /*024e*/ 	.byte	0x04
	.zero		1


	//   ....[28]....
        /*0250*/ 	.word	0x00003da0
        /*0254*/ 	.word	0x0000000c
        /*0258*/ 	.word	0x00000040
        /*025c*/ 	.short	0x010a
        /*025e*/ 	.byte	0x3f
	.zero		1


	//   ....[29]....
        /*0260*/ 	.word	0x000043f0
        /*0264*/ 	.word	0x000000ff
        /*0268*/ 	.word	0x00000000
        /*026c*/ 	.short	0x0101
        /*026e*/ 	.byte	0x04
	.zero		1


	//   ....[30]....
        /*0270*/ 	.word	0x000044d0
        /*0274*/ 	.word	0x0000000d
        /*0278*/ 	.word	0x00000040
        /*027c*/ 	.short	0x010a
        /*027e*/ 	.byte	0x3f
	.zero		1


	//   ....[31]....
        /*0280*/ 	.word	0x00004b30
        /*0284*/ 	.word	0x000000ff
        /*0288*/ 	.word	0x00000000
        /*028c*/ 	.short	0x0101
        /*028e*/ 	.byte	0x04
	.zero		1


	//   ....[32]....
        /*0290*/ 	.word	0x00004c20
        /*0294*/ 	.word	0x0000000c
        /*0298*/ 	.word	0x00000040
        /*029c*/ 	.short	0x010a
        /*029e*/ 	.byte	0x3f
	.zero		1


	//   ....[33]....
        /*02a0*/ 	.word	0x00005250
        /*02a4*/ 	.word	0x000000ff
        /*02a8*/ 	.word	0x00000000
        /*02ac*/ 	.short	0x0101
        /*02ae*/ 	.byte	0x04
	.zero		1


	//   ....[34]....
        /*02b0*/ 	.word	0x00005340
        /*02b4*/ 	.word	0x0000000c
        /*02b8*/ 	.word	0x00000040
        /*02bc*/ 	.short	0x010a
        /*02be*/ 	.byte	0x3f
	.zero		1


	//   ....[35]....
        /*02c0*/ 	.word	0x00005970
        /*02c4*/ 	.word	0x000000ff
        /*02c8*/ 	.word	0x00000000
        /*02cc*/ 	.short	0x0101
        /*02ce*/ 	.byte	0x04
	.zero		1


	//   ....[36]....
        /*02d0*/ 	.word	0x00005a60
        /*02d4*/ 	.word	0x0000000c
        /*02d8*/ 	.word	0x00000040
        /*02dc*/ 	.short	0x010a
        /*02de*/ 	.byte	0x3f
	.zero		1


	//   ....[37]....
        /*02e0*/ 	.word	0x00006090
        /*02e4*/ 	.word	0x000000ff
        /*02e8*/ 	.word	0x00000000
        /*02ec*/ 	.short	0x0101
        /*02ee*/ 	.byte	0x04
	.zero		1


	//   ....[38]....
        /*02f0*/ 	.word	0x00006180
        /*02f4*/ 	.word	0x0000000c
        /*02f8*/ 	.word	0x00000040
        /*02fc*/ 	.short	0x010a
        /*02fe*/ 	.byte	0x3f
	.zero		1


	//   ....[39]....
        /*0300*/ 	.word	0x00006760
        /*0304*/ 	.word	0x000000ff
        /*0308*/ 	.word	0x00000000
        /*030c*/ 	.short	0x0101
        /*030e*/ 	.byte	0x04
	.zero		1


	//   ....[40]....
        /*0310*/ 	.word	0x00007140
        /*0314*/ 	.word	0x000000ff
        /*0318*/ 	.word	0x00000000
        /*031c*/ 	.short	0x0101
        /*031e*/ 	.byte	0x04
	.zero		1


	//   ....[41]....
        /*0320*/ 	.word	0x00007820
        /*0324*/ 	.word	0x000000ff
        /*0328*/ 	.word	0x00000088
        /*032c*/ 	.short	0x010a
        /*032e*/ 	.byte	0x04
	.zero		1


	//   ....[42]....
        /*0330*/ 	.word	0x00007c20
        /*0334*/ 	.word	0x000000ff
        /*0338*/ 	.word	0x00000060
        /*033c*/ 	.short	0x010a
        /*033e*/ 	.byte	0x0d
	.zero		1


	//   ....[43]....
        /*0340*/ 	.word	0x00007d10
        /*0344*/ 	.word	0x000000ff
        /*0348*/ 	.word	0x00000040
        /*034c*/ 	.short	0x010b
        /*034e*/ 	.byte	0x0d
	.zero		1


	//   ....[44]....
        /*0350*/ 	.word	0x00007d70
        /*0354*/ 	.word	0x000000ff
        /*0358*/ 	.word	0x00000000
        /*035c*/ 	.short	0x0101
        /*035e*/ 	.byte	0x10
	.zero		1


	//   ....[45]....
        /*0360*/ 	.word	0x00007da0
        /*0364*/ 	.word	0x000000ff
        /*0368*/ 	.word	0x00000068
        /*036c*/ 	.short	0x010a
        /*036e*/ 	.byte	0x0d
	.zero		1


	//   ....[46]....
        /*0370*/ 	.word	0x00007eb0
        /*0374*/ 	.word	0x000000ff
        /*0378*/ 	.word	0x00000048
        /*037c*/ 	.short	0x010b
        /*037e*/ 	.byte	0x0d
	.zero		1


	//   ....[47]....
        /*0380*/ 	.word	0x00007f20
        /*0384*/ 	.word	0x000000ff
        /*0388*/ 	.word	0x00000000
        /*038c*/ 	.short	0x0101
        /*038e*/ 	.byte	0x14
	.zero		1


	//   ....[48]....
        /*0390*/ 	.word	0x00007f50
        /*0394*/ 	.word	0x000000ff
        /*0398*/ 	.word	0x00000070
        /*039c*/ 	.short	0x010a
        /*039e*/ 	.byte	0x0d
	.zero		1


	//   ....[49]....
        /*03a0*/ 	.word	0x00008050
        /*03a4*/ 	.word	0x000000ff
        /*03a8*/ 	.word	0x00000050
        /*03ac*/ 	.short	0x010b
        /*03ae*/ 	.byte	0x0d
	.zero		1


	//   ....[50]....
        /*03b0*/ 	.word	0x000080b0
        /*03b4*/ 	.word	0x000000ff
        /*03b8*/ 	.word	0x00000000
        /*03bc*/ 	.short	0x0101
        /*03be*/ 	.byte	0x15
	.zero		1


	//   ....[51]....
        /*03c0*/ 	.word	0x000080e0
        /*03c4*/ 	.word	0x000000ff
        /*03c8*/ 	.word	0x00000078
        /*03cc*/ 	.short	0x010a
        /*03ce*/ 	.byte	0x0d
	.zero		1


	//   ....[52]....
        /*03d0*/ 	.word	0x000081e0
        /*03d4*/ 	.word	0x000000ff
        /*03d8*/ 	.word	0x00000058
        /*03dc*/ 	.short	0x010b
        /*03de*/ 	.byte	0x0d
	.zero		1


	//   ....[53]....
        /*03e0*/ 	.word	0x00008250
        /*03e4*/ 	.word	0x000000ff
        /*03e8*/ 	.word	0x00000000
        /*03ec*/ 	.short	0x0101
        /*03ee*/ 	.byte	0x1d
	.zero		1


	//   ....[54]....
        /*03f0*/ 	.word	0x00008290
        /*03f4*/ 	.word	0x000000ff
        /*03f8*/ 	.word	0x00000060
        /*03fc*/ 	.short	0x010a
        /*03fe*/ 	.byte	0x0d
	.zero		1


	//   ....[55]....
        /*0400*/ 	.word	0x00008380
        /*0404*/ 	.word	0x000000ff
        /*0408*/ 	.word	0x00000040
        /*040c*/ 	.short	0x010b
        /*040e*/ 	.byte	0x0d
	.zero		1


	//   ....[56]....
        /*0410*/ 	.word	0x000083c0
        /*0414*/ 	.word	0x000000ff
        /*0418*/ 	.word	0x00000000
        /*041c*/ 	.short	0x0101
        /*041e*/ 	.byte	0x10
	.zero		1


	//   ....[57]....
        /*0420*/ 	.word	0x000083f0
        /*0424*/ 	.word	0x000000ff
        /*0428*/ 	.word	0x00000068
        /*042c*/ 	.short	0x010a
        /*042e*/ 	.byte	0x0d
	.zero		1


	//   ....[58]....
        /*0430*/ 	.word	0x000084f0
        /*0434*/ 	.word	0x000000ff
        /*0438*/ 	.word	0x00000048
        /*043c*/ 	.short	0x010b
        /*043e*/ 	.byte	0x0d
	.zero		1


	//   ....[59]....
        /*0440*/ 	.word	0x00008530
        /*0444*/ 	.word	0x000000ff
        /*0448*/ 	.word	0x00000000
        /*044c*/ 	.short	0x0101
        /*044e*/ 	.byte	0x14
	.zero		1


	//   ....[60]....
        /*0450*/ 	.word	0x00008570
        /*0454*/ 	.word	0x000000ff
        /*0458*/ 	.word	0x00000070
        /*045c*/ 	.short	0x010a
        /*045e*/ 	.byte	0x0d
	.zero		1


	//   ....[61]....
        /*0460*/ 	.word	0x00008650
        /*0464*/ 	.word	0x000000ff
        /*0468*/ 	.word	0x00000050
        /*046c*/ 	.short	0x010b
        /*046e*/ 	.byte	0x0d
	.zero		1


	//   ....[62]....
        /*0470*/ 	.word	0x00008690
        /*0474*/ 	.word	0x000000ff
        /*0478*/ 	.word	0x00000000
        /*047c*/ 	.short	0x0101
        /*047e*/ 	.byte	0x15
	.zero		1


	//   ....[63]....
        /*0480*/ 	.word	0x000086c0
        /*0484*/ 	.word	0x000000ff
        /*0488*/ 	.word	0x00000078
        /*048c*/ 	.short	0x010a
        /*048e*/ 	.byte	0x0d
	.zero		1


	//   ....[64]....
        /*0490*/ 	.word	0x000087c0
        /*0494*/ 	.word	0x000000ff
        /*0498*/ 	.word	0x00000058
        /*049c*/ 	.short	0x010b
        /*049e*/ 	.byte	0x0d
	.zero		1


	//   ....[65]....
        /*04a0*/ 	.word	0x00008810
        /*04a4*/ 	.word	0x000000ff
        /*04a8*/ 	.word	0x00000000
        /*04ac*/ 	.short	0x0101
        /*04ae*/ 	.byte	0x1d
	.zero		1


	//   ....[66]....
        /*04b0*/ 	.word	0x00008ed0
        /*04b4*/ 	.word	0x00000000
        /*04b8*/ 	.word	0x00000060
        /*04bc*/ 	.short	0x010a
        /*04be*/ 	.byte	0x3f
	.zero		1


	//   ....[67]....
        /*04c0*/ 	.word	0x00008f10
        /*04c4*/ 	.word	0x00000000
        /*04c8*/ 	.word	0x00000068
        /*04cc*/ 	.short	0x010a
        /*04ce*/ 	.byte	0x3f
	.zero		1


	//   ....[68]....
        /*04d0*/ 	.word	0x00008f50
        /*04d4*/ 	.word	0x00000000
        /*04d8*/ 	.word	0x00000070
        /*04dc*/ 	.short	0x010a
        /*04de*/ 	.byte	0x3f
	.zero		1


	//   ....[69]....
        /*04e0*/ 	.word	0x00008fb0
        /*04e4*/ 	.word	0x00000000
        /*04e8*/ 	.word	0x00000078
        /*04ec*/ 	.short	0x010a
        /*04ee*/ 	.byte	0x3f
	.zero		1


	//   ....[70]....
        /*04f0*/ 	.word	0x000092e0
        /*04f4*/ 	.word	0x0000000f
        /*04f8*/ 	.word	0x00000020
        /*04fc*/ 	.short	0x010a
        /*04fe*/ 	.byte	0x3f
	.zero		1


	//   ....[71]....
        /*0500*/ 	.word	0x000096a0
        /*0504*/ 	.word	0x00000005
        /*0508*/ 	.word	0x00000088
        /*050c*/ 	.short	0x0101
        /*050e*/ 	.byte	0x3f
	.zero		1


	//   ....[72]....
        /*0510*/ 	.word	0x00009db0
        /*0514*/ 	.word	0x00000007
        /*0518*/ 	.word	0x00000000
        /*051c*/ 	.short	0x010a
        /*051e*/ 	.byte	0x3f
	.zero		1


	//   ....[73]....
        /*0520*/ 	.word	0x00009e30
        /*0524*/ 	.word	0x00000006
        /*0528*/ 	.word	0x00000000
        /*052c*/ 	.short	0x010a
        /*052e*/ 	.byte	0x3f
	.zero		1


	//   ....[74]....
        /*0530*/ 	.word	0x00009ec0
        /*0534*/ 	.word	0x00000007
        /*0538*/ 	.word	0x00000000
        /*053c*/ 	.short	0x010a
        /*053e*/ 	.byte	0x3f
	.zero		1


	//   ....[75]....
        /*0540*/ 	.word	0x00009f50
        /*0544*/ 	.word	0x00000005
        /*0548*/ 	.word	0x00000000
        /*054c*/ 	.short	0x010a
        /*054e*/ 	.byte	0x3f
	.zero		1


	//   ....[76]....
        /*0550*/ 	.word	0x00009fb0
        /*0554*/ 	.word	0x00000003
        /*0558*/ 	.word	0x00000000
        /*055c*/ 	.short	0x010a
        /*055e*/ 	.byte	0x3f
	.zero		1


	//   ....[77]....
        /*0560*/ 	.word	0x0000a010
        /*0564*/ 	.word	0x00000004
        /*0568*/ 	.word	0x00000000
        /*056c*/ 	.short	0x010a
        /*056e*/ 	.byte	0x3f
	.zero		1


	//   ....[78]....
        /*0570*/ 	.word	0x0000a070
        /*0574*/ 	.word	0x00000005
        /*0578*/ 	.word	0x00000040
        /*057c*/ 	.short	0x010a
        /*057e*/ 	.byte	0x3f
	.zero		1


	//   ....[79]....
        /*0580*/ 	.word	0x0000a0c0
        /*0584*/ 	.word	0x0000000e
        /*0588*/ 	.word	0x00000040
        /*058c*/ 	.short	0x010a
        /*058e*/ 	.byte	0x3f
	.zero		1


	//   ....[80]....
        /*0590*/ 	.word	0x0000a110
        /*0594*/ 	.word	0x0000000c
        /*0598*/ 	.word	0x00000040
        /*059c*/ 	.short	0x010a
        /*059e*/ 	.byte	0x3f
	.zero		1


	//   ....[81]....
        /*05a0*/ 	.word	0x0000a160
        /*05a4*/ 	.word	0x0000000d
        /*05a8*/ 	.word	0x00000040
        /*05ac*/ 	.short	0x010a
        /*05ae*/ 	.byte	0x3f
	.zero		1


	//   ....[82]....
        /*05b0*/ 	.word	0x0000a1b0
        /*05b4*/ 	.word	0x0000000c
        /*05b8*/ 	.word	0x00000040
        /*05bc*/ 	.short	0x010a
        /*05be*/ 	.byte	0x3f
	.zero		1


	//   ....[83]....
        /*05c0*/ 	.word	0x0000a200
        /*05c4*/ 	.word	0x0000000c
        /*05c8*/ 	.word	0x00000040
        /*05cc*/ 	.short	0x010a
        /*05ce*/ 	.byte	0x3f
	.zero		1


	//   ....[84]....
        /*05d0*/ 	.word	0x0000a250
        /*05d4*/ 	.word	0x0000000c
        /*05d8*/ 	.word	0x00000040
        /*05dc*/ 	.short	0x010a
        /*05de*/ 	.byte	0x3f
	.zero		1


	//   ....[85]....
        /*05e0*/ 	.word	0x0000a2a0
        /*05e4*/ 	.word	0x0000000c
        /*05e8*/ 	.word	0x00000040
        /*05ec*/ 	.short	0x010a
        /*05ee*/ 	.byte	0x3f
	.zero		1


	//   ....[86]....
        /*05f0*/ 	.word	0x0000a300
        /*05f4*/ 	.word	0x00000003
        /*05f8*/ 	.word	0x00000088
        /*05fc*/ 	.short	0x010a
        /*05fe*/ 	.byte	0x3f
	.zero		1


	//   ....[87]....
        /*0600*/ 	.word	0x0000a360
        /*0604*/ 	.word	0x00000005
        /*0608*/ 	.word	0x00000060
        /*060c*/ 	.short	0x010a
        /*060e*/ 	.byte	0x3f
	.zero		1


	//   ....[88]....
        /*0610*/ 	.word	0x0000a3c0
        /*0614*/ 	.word	0x00000005
        /*0618*/ 	.word	0x00000068
        /*061c*/ 	.short	0x010a
        /*061e*/ 	.byte	0x3f
	.zero		1


	//   ....[89]....
        /*0620*/ 	.word	0x0000a420
        /*0624*/ 	.word	0x00000005
        /*0628*/ 	.word	0x00000070
        /*062c*/ 	.short	0x010a
        /*062e*/ 	.byte	0x3f
	.zero		1


	//   ....[90]....
        /*0630*/ 	.word	0x0000a480
        /*0634*/ 	.word	0x00000005
        /*0638*/ 	.word	0x00000078
        /*063c*/ 	.short	0x010a
        /*063e*/ 	.byte	0x3f
	.zero		1


	//   ....[91]....
        /*0640*/ 	.word	0x0000a4e0
        /*0644*/ 	.word	0x00000005
        /*0648*/ 	.word	0x00000060
        /*064c*/ 	.short	0x010a
        /*064e*/ 	.byte	0x3f
	.zero		1


	//   ....[92]....
        /*0650*/ 	.word	0x0000a540
        /*0654*/ 	.word	0x00000005
        /*0658*/ 	.word	0x00000068
        /*065c*/ 	.short	0x010a
        /*065e*/ 	.byte	0x3f
	.zero		1


	//   ....[93]....
        /*0660*/ 	.word	0x0000a5a0
        /*0664*/ 	.word	0x00000005
        /*0668*/ 	.word	0x00000070
        /*066c*/ 	.short	0x010a
        /*066e*/ 	.byte	0x3f
	.zero		1


	//   ....[94]....
        /*0670*/ 	.word	0x0000a600
        /*0674*/ 	.word	0x00000005
        /*0678*/ 	.word	0x00000078
        /*067c*/ 	.short	0x010a
        /*067e*/ 	.byte	0x3f
	.zero		1


	//   ....[95]....
        /*0680*/ 	.word	0x0000a650
        /*0684*/ 	.word	0x00000000
        /*0688*/ 	.word	0x00000060
        /*068c*/ 	.short	0x010a
        /*068e*/ 	.byte	0x3f
	.zero		1


	//   ....[96]....
        /*0690*/ 	.word	0x0000a6a0
        /*0694*/ 	.word	0x00000000
        /*0698*/ 	.word	0x00000068
        /*069c*/ 	.short	0x010a
        /*069e*/ 	.byte	0x3f
	.zero		1


	//   ....[97]....
        /*06a0*/ 	.word	0x0000a6f0
        /*06a4*/ 	.word	0x00000000
        /*06a8*/ 	.word	0x00000070
        /*06ac*/ 	.short	0x010a
        /*06ae*/ 	.byte	0x3f
	.zero		1


	//   ....[98]....
        /*06b0*/ 	.word	0x0000a7c0
        /*06b4*/ 	.word	0x0000000f
        /*06b8*/ 	.word	0x00000020
        /*06bc*/ 	.short	0x010a
        /*06be*/ 	.byte	0x3f
	.zero		1


	//   ....[99]....
        /*06c0*/ 	.word	0x0000a890
        /*06c4*/ 	.word	0x00000007
        /*06c8*/ 	.word	0x00000000
        /*06cc*/ 	.short	0x010a
        /*06ce*/ 	.byte	0x3f
	.zero		1


	//   ....[100]....
        /*06d0*/ 	.word	0x0000a8e0
        /*06d4*/ 	.word	0x00000006
        /*06d8*/ 	.word	0x00000000
        /*06dc*/ 	.short	0x010a
        /*06de*/ 	.byte	0x3f
	.zero		1


	//   ....[101]....
        /*06e0*/ 	.word	0x0000a930
        /*06e4*/ 	.word	0x00000007
        /*06e8*/ 	.word	0x00000000
        /*06ec*/ 	.short	0x010a
        /*06ee*/ 	.byte	0x3f
	.zero		1


	//----- nvinfo : EIATTR_NUM_MBARRIERS
	.align		4
.L_38:
        /*06f0*/ 	.byte	0x03, 0x38
        /*06f2*/ 	.short	0x0012


	//----- nvinfo : EIATTR_EXIT_INSTR_OFFSETS
	.align		4
        /*06f4*/ 	.byte	0x04, 0x1c
        /*06f6*/ 	.short	(.L_40 - .L_39)


	//   ....[0]....
.L_39:
        /*06f8*/ 	.word	0x00009fa0


	//----- nvinfo : EIATTR_MAX_THREADS
	.align		4
.L_40:
        /*06fc*/ 	.byte	0x04, 0x05
        /*06fe*/ 	.short	(.L_42 - .L_41)
.L_41:
        /*0700*/ 	.word	0x00000180
        /*0704*/ 	.word	0x00000001
        /*0708*/ 	.word	0x00000001


	//----- nvinfo : EIATTR_CRS_STACK_SIZE
	.align		4
.L_42:
        /*070c*/ 	.byte	0x04, 0x1e
        /*070e*/ 	.short	(.L_44 - .L_43)
.L_43:
        /*0710*/ 	.word	0x00000000


	//----- nvinfo : EIATTR_CBANK_PARAM_SIZE
	.align		4
.L_44:
        /*0714*/ 	.byte	0x03, 0x19
        /*0716*/ 	.short	0x0770


	//----- nvinfo : EIATTR_PARAM_CBANK
	.align		4
        /*0718*/ 	.byte	0x04, 0x0a
        /*071a*/ 	.short	(.L_46 - .L_45)
	.align		4
.L_45:
        /*071c*/ 	.word	index@(.nv.constant0._ZN7cutlass13device_kernelINS_4gemm6kernel13GemmUniversalIN4cute5tupleIJiiiiEEENS1_10collective13CollectiveMmaINS1_34MainloopSm90TmaGmmaWarpSpecializedILi4ENS5_IJNS4_1CILi1EEESB_SB_EEENS1_35KernelTmaWarpSpecializedCooperativeEEENS5_IJNSA_ILi256EEENSA_ILi128EEENSA_ILi64EEEEEENS_6half_tENS5_IJlSB_lEEESJ_SK_NS4_8TiledMMAINS4_8MMA_AtomIJNS4_4SM904GMMA26MMA_64x128x16_F32F16F16_SSILNSO_5MajorE0ELSQ_0ELNSO_7ScaleInE1ELSR_1EEEEEENS4_6LayoutINS5_IJNSA_ILi2EEESB_SB_EEENS5_IJSB_NSA_ILi0EEESX_EEEEENS5_IJNS4_10UnderscoreES10_S10_EEEEENS4_13SM90_TMA_LOADENS4_14ComposedLayoutINS4_7SwizzleILi3ELi4ELi3EEENS4_18smem_ptr_flag_bitsILi16EEENSU_INS5_IJNSA_ILi8EEESH_EEENS5_IJSH_SB_EEEEEEEvNS4_8identityES13_S1D_vS1E_EENS_8epilogue10collective18CollectiveEpilogueINS1G_22Sm90TmaWarpSpecializedILi4ELi2ELi16ELb1ELb0EEEJSI_NS5_IJSG_NSA_ILi32EEEEEESJ_SK_SJ_SK_NS1G_6fusion15FusionCallbacksIS1K_NS1N_23LinCombPerRowBiasEltActINS1G_6thread4ReLuESJ_fSJ_SJ_fLi8ELNS_15FloatRoundStyleE2EEESI_S1M_JEEES13_NS14_INS15_ILi2ELi4ELi3EEES18_NSU_INS5_IJS19_S1L_EEENS5_IJS1L_SB_EEEEEEENS4_17SM75_U32x4_LDSM_NENS4_14SM90_TMA_STOREES1Z_NS4_17SM90_U32x4_STSM_NENS4_9Copy_AtomIJS22_SJ_EEEvEEEvvEEEEvNT_6ParamsE)
        /*0720*/ 	.short	0x0210
        /*0722*/ 	.short	0x0770


	//----- nvinfo : EIATTR_SW_WAR
	.align		4
.L_46:
        /*0724*/ 	.byte	0x04, 0x36
        /*0726*/ 	.short	(.L_48 - .L_47)
.L_47:
        /*0728*/ 	.word	0x00000008
.L_48:


//--------------------- .nv.callgraph             --------------------------
	.section	.nv.callgraph,"",@"SHT_CUDA_CALLGRAPH"
	.align	4
	.sectionentsize	8
	.align		4
        /*0000*/ 	.word	0x00000000
	.align		4
        /*0004*/ 	.word	0xffffffff
	.align		4
        /*0008*/ 	.word	index@(_ZN7cutlass13device_kernelINS_4gemm6kernel13GemmUniversalIN4cute5tupleIJiiiiEEENS1_10collective13CollectiveMmaINS1_34MainloopSm90TmaGmmaWarpSpecializedILi4ENS5_IJNS4_1CILi1EEESB_SB_EEENS1_35KernelTmaWarpSpecializedCooperativeEEENS5_IJNSA_ILi256EEENSA_ILi128EEENSA_ILi64EEEEEENS_6half_tENS5_IJlSB_lEEESJ_SK_NS4_8TiledMMAINS4_8MMA_AtomIJNS4_4SM904GMMA26MMA_64x128x16_F32F16F16_SSILNSO_5MajorE0ELSQ_0ELNSO_7ScaleInE1ELSR_1EEEEEENS4_6LayoutINS5_IJNSA_ILi2EEESB_SB_EEENS5_IJSB_NSA_ILi0EEESX_EEEEENS5_IJNS4_10UnderscoreES10_S10_EEEEENS4_13SM90_TMA_LOADENS4_14ComposedLayoutINS4_7SwizzleILi3ELi4ELi3EEENS4_18smem_ptr_flag_bitsILi16EEENSU_INS5_IJNSA_ILi8EEESH_EEENS5_IJSH_SB_EEEEEEEvNS4_8identityES13_S1D_vS1E_EENS_8epilogue10collective18CollectiveEpilogueINS1G_22Sm90TmaWarpSpecializedILi4ELi2ELi16ELb1ELb0EEEJSI_NS5_IJSG_NSA_ILi32EEEEEESJ_SK_SJ_SK_NS1G_6fusion15FusionCallbacksIS1K_NS1N_23LinCombPerRowBiasEltActINS1G_6thread4ReLuESJ_fSJ_SJ_fLi8ELNS_15FloatRoundStyleE2EEESI_S1M_JEEES13_NS14_INS15_ILi2ELi4ELi3EEES18_NSU_INS5_IJS19_S1L_EEENS5_IJS1L_SB_EEEEEEENS4_17SM75_U32x4_LDSM_NENS4_14SM90_TMA_STOREES1Z_NS4_17SM90_U32x4_STSM_NENS4_9Copy_AtomIJS22_SJ_EEEvEEEvvEEEEvNT_6ParamsE)
	.align		4
        /*000c*/ 	.word	index@(__assertfail)
	.align		4
        /*0010*/ 	.word	0x00000000
	.align		4
        /*0014*/ 	.word	0xfffffffe
	.align		4
        /*0018*/ 	.word	0x00000000
	.align		4
        /*001c*/ 	.word	0xfffffffd
	.align		4
        /*0020*/ 	.word	0x00000000
	.align		4
        /*0024*/ 	.word	0xfffffffc


//--------------------- .nv.constant4             --------------------------
	.section	.nv.constant4,"a",@progbits
	.align	8
	.align		8
.nv.constant4:
        /*0000*/ 	.dword	__assertfail
	.align		8
        /*0008*/ 	.dword	__unnamed_1
	.align		8
        /*0010*/ 	.dword	__unnamed_2
	.align		8
        /*0018*/ 	.dword	_ZN39_INTERNAL_632de9e6_4_k_cu_d069c875_28074cuda3std3__45__cpo5beginE
	.align		8
        /*0020*/ 	.dword	_ZN39_INTERNAL_632de9e6_4_k_cu_d069c875_28074cuda3std3__45__cpo3endE
	.align		8
        /*0028*/ 	.dword	_ZN39_INTERNAL_632de9e6_4_k_cu_d069c875_28074cuda3std3__45__cpo6cbeginE
	.align		8
        /*0030*/ 	.dword	_ZN39_INTERNAL_632de9e6_4_k_cu_d069c875_28074cuda3std3__45__cpo4cendE
	.align		8
        /*0038*/ 	.dword	_ZN39_INTERNAL_632de9e6_4_k_cu_d069c875_28074cuda3std3__441_GLOBAL__N__632de9e6_4_k_cu_d069c875_28076ignoreE
	.align		8
        /*0040*/ 	.dword	_ZN39_INTERNAL_632de9e6_4_k_cu_d069c875_28074cuda3std3__419piecewise_constructE
	.align		8
        /*0048*/ 	.dword	_ZN39_INTERNAL_632de9e6_4_k_cu_d069c875_28074cuda3std3__48in_placeE
	.align		8
        /*0050*/ 	.dword	_ZN39_INTERNAL_632de9e6_4_k_cu_d069c875_28074cuda3std6ranges3__45__cpo4swapE
	.align		8
        /*0058*/ 	.dword	_ZN39_INTERNAL_632de9e6_4_k_cu_d069c875_28074cuda3std6ranges3__45__cpo9iter_moveE
	.align		8
        /*0060*/ 	.dword	_ZN39_INTERNAL_632de9e6_4_k_cu_d069c875_28074cute7productE
	.align		8
        /*0068*/ 	.dword	_ZN39_INTERNAL_632de9e6_4_k_cu_d069c875_28074cute1_E
	.align		8
        /*0070*/ 	.dword	$str$22
	.align		8
        /*0078*/ 	.dword	$str$23
	.align		8
        /*0080*/ 	.dword	$str$26
	.align		8
        /*0088*/ 	.dword	$str$27


//--------------------- .text._ZN7cutlass13device_kernelINS_4gemm6kernel13GemmUniversalIN4cute5tupleIJiiiiEEENS1_10collective13CollectiveMmaINS1_34MainloopSm90TmaGmmaWarpSpecializedILi4ENS5_IJNS4_1CILi1EEESB_SB_EEENS1_35KernelTmaWarpSpecializedCooperativeEEENS5_IJNSA_ILi256EEENSA_ILi128EEENSA_ILi64EEEEEENS_6half_tENS5_IJlSB_lEEESJ_SK_NS4_8TiledMMAINS4_8MMA_AtomIJNS4_4SM904GMMA26MMA_64x128x16_F32F16F16_SSILNSO_5MajorE0ELSQ_0ELNSO_7ScaleInE1ELSR_1EEEEEENS4_6LayoutINS5_IJNSA_ILi2EEESB_SB_EEENS5_IJSB_NSA_ILi0EEESX_EEEEENS5_IJNS4_10UnderscoreES10_S10_EEEEENS4_13SM90_TMA_LOADENS4_14ComposedLayoutINS4_7SwizzleILi3ELi4ELi3EEENS4_18smem_ptr_flag_bitsILi16EEENSU_INS5_IJNSA_ILi8EEESH_EEENS5_IJSH_SB_EEEEEEEvNS4_8identityES13_S1D_vS1E_EENS_8epilogue10collective18CollectiveEpilogueINS1G_22Sm90TmaWarpSpecializedILi4ELi2ELi16ELb1ELb0EEEJSI_NS5_IJSG_NSA_ILi32EEEEEESJ_SK_SJ_SK_NS1G_6fusion15FusionCallbacksIS1K_NS1N_23LinCombPerRowBiasEltActINS1G_6thread4ReLuESJ_fSJ_SJ_fLi8ELNS_15FloatRoundStyleE2EEESI_S1M_JEEES13_NS14_INS15_ILi2ELi4ELi3EEES18_NSU_INS5_IJS19_S1L_EEENS5_IJS1L_SB_EEEEEEENS4_17SM75_U32x4_LDSM_NENS4_14SM90_TMA_STOREES1Z_NS4_17SM90_U32x4_STSM_NENS4_9Copy_AtomIJS22_SJ_EEEvEEEvvEEEEvNT_6ParamsE --------------------------
	.section	.text._ZN7cutlass13device_kernelINS_4gemm6kernel13GemmUniversalIN4cute5tupleIJiiiiEEENS1_10collective13CollectiveMmaINS1_34MainloopSm90TmaGmmaWarpSpecializedILi4ENS5_IJNS4_1CILi1EEESB_SB_EEENS1_35KernelTmaWarpSpecializedCooperativeEEENS5_IJNSA_ILi256EEENSA_ILi128EEENSA_ILi64EEEEEENS_6half_tENS5_IJlSB_lEEESJ_SK_NS4_8TiledMMAINS4_8MMA_AtomIJNS4_4SM904GMMA26MMA_64x128x16_F32F16F16_SSILNSO_5MajorE0ELSQ_0ELNSO_7ScaleInE1ELSR_1EEEEEENS4_6LayoutINS5_IJNSA_ILi2EEESB_SB_EEENS5_IJSB_NSA_ILi0EEESX_EEEEENS5_IJNS4_10UnderscoreES10_S10_EEEEENS4_13SM90_TMA_LOADENS4_14ComposedLayoutINS4_7SwizzleILi3ELi4ELi3EEENS4_18smem_ptr_flag_bitsILi16EEENSU_INS5_IJNSA_ILi8EEESH_EEENS5_IJSH_SB_EEEEEEEvNS4_8identityES13_S1D_vS1E_EENS_8epilogue10collective18CollectiveEpilogueINS1G_22Sm90TmaWarpSpecializedILi4ELi2ELi16ELb1ELb0EEEJSI_NS5_IJSG_NSA_ILi32EEEEEESJ_SK_SJ_SK_NS1G_6fusion15FusionCallbacksIS1K_NS1N_23LinCombPerRowBiasEltActINS1G_6thread4ReLuESJ_fSJ_SJ_fLi8ELNS_15FloatRoundStyleE2EEESI_S1M_JEEES13_NS14_INS15_ILi2ELi4ELi3EEES18_NSU_INS5_IJS19_S1L_EEENS5_IJS1L_SB_EEEEEEENS4_17SM75_U32x4_LDSM_NENS4_14SM90_TMA_STOREES1Z_NS4_17SM90_U32x4_STSM_NENS4_9Copy_AtomIJS22_SJ_EEEvEEEvvEEEEvNT_6ParamsE,"ax",@progbits
	.align	128
.text._ZN7cutlass13device_kernelINS_4gemm6kernel13GemmUniversalIN4cute5tupleIJiiiiEEENS1_10collective13CollectiveMmaINS1_34MainloopSm90TmaGmmaWarpSpecializedILi4ENS5_IJNS4_1CILi1EEESB_SB_EEENS1_35KernelTmaWarpSpecializedCooperativeEEENS5_IJNSA_ILi256EEENSA_ILi128EEENSA_ILi64EEEEEENS_6half_tENS5_IJlSB_lEEESJ_SK_NS4_8TiledMMAINS4_8MMA_AtomIJNS4_4SM904GMMA26MMA_64x128x16_F32F16F16_SSILNSO_5MajorE0ELSQ_0ELNSO_7ScaleInE1ELSR_1EEEEEENS4_6LayoutINS5_IJNSA_ILi2EEESB_SB_EEENS5_IJSB_NSA_ILi0EEESX_EEEEENS5_IJNS4_10UnderscoreES10_S10_EEEEENS4_13SM90_TMA_LOADENS4_14ComposedLayoutINS4_7SwizzleILi3ELi4ELi3EEENS4_18smem_ptr_flag_bitsILi16EEENSU_INS5_IJNSA_ILi8EEESH_EEENS5_IJSH_SB_EEEEEEEvNS4_8identityES13_S1D_vS1E_EENS_8epilogue10collective18CollectiveEpilogueINS1G_22Sm90TmaWarpSpecializedILi4ELi2ELi16ELb1ELb0EEEJSI_NS5_IJSG_NSA_ILi32EEEEEESJ_SK_SJ_SK_NS1G_6fusion15FusionCallbacksIS1K_NS1N_23LinCombPerRowBiasEltActINS1G_6thread4ReLuESJ_fSJ_SJ_fLi8ELNS_15FloatRoundStyleE2EEESI_S1M_JEEES13_NS14_INS15_ILi2ELi4ELi3EEES18_NSU_INS5_IJS19_S1L_EEENS5_IJS1L_SB_EEEEEEENS4_17SM75_U32x4_LDSM_NENS4_14SM90_TMA_STOREES1Z_NS4_17SM90_U32x4_STSM_NENS4_9Copy_AtomIJS22_SJ_EEEvEEEvvEEEEvNT_6ParamsE:
        .type           _ZN7cutlass13device_kernelINS_4gemm6kernel13GemmUniversalIN4cute5tupleIJiiiiEEENS1_10collective13CollectiveMmaINS1_34MainloopSm90TmaGmmaWarpSpecializedILi4ENS5_IJNS4_1CILi1EEESB_SB_EEENS1_35KernelTmaWarpSpecializedCooperativeEEENS5_IJNSA_ILi256EEENSA_ILi128EEENSA_ILi64EEEEEENS_6half_tENS5_IJlSB_lEEESJ_SK_NS4_8TiledMMAINS4_8MMA_AtomIJNS4_4SM904GMMA26MMA_64x128x16_F32F16F16_SSILNSO_5MajorE0ELSQ_0ELNSO_7ScaleInE1ELSR_1EEEEEENS4_6LayoutINS5_IJNSA_ILi2EEESB_SB_EEENS5_IJSB_NSA_ILi0EEESX_EEEEENS5_IJNS4_10UnderscoreES10_S10_EEEEENS4_13SM90_TMA_LOADENS4_14ComposedLayoutINS4_7SwizzleILi3ELi4ELi3EEENS4_18smem_ptr_flag_bitsILi16EEENSU_INS5_IJNSA_ILi8EEESH_EEENS5_IJSH_SB_EEEEEEEvNS4_8identityES13_S1D_vS1E_EENS_8epilogue10collective18CollectiveEpilogueINS1G_22Sm90TmaWarpSpecializedILi4ELi2ELi16ELb1ELb0EEEJSI_NS5_IJSG_NSA_ILi32EEEEEESJ_SK_SJ_SK_NS1G_6fusion15FusionCallbacksIS1K_NS1N_23LinCombPerRowBiasEltActINS1G_6thread4ReLuESJ_fSJ_SJ_fLi8ELNS_15FloatRoundStyleE2EEESI_S1M_JEEES13_NS14_INS15_ILi2ELi4ELi3EEES18_NSU_INS5_IJS19_S1L_EEENS5_IJS1L_SB_EEEEEEENS4_17SM75_U32x4_LDSM_NENS4_14SM90_TMA_STOREES1Z_NS4_17SM90_U32x4_STSM_NENS4_9Copy_AtomIJS22_SJ_EEEvEEEvvEEEEvNT_6ParamsE,@function
        .size           _ZN7cutlass13device_kernelINS_4gemm6kernel13GemmUniversalIN4cute5tupleIJiiiiEEENS1_10collective13CollectiveMmaINS1_34MainloopSm90TmaGmmaWarpSpecializedILi4ENS5_IJNS4_1CILi1EEESB_SB_EEENS1_35KernelTmaWarpSpecializedCooperativeEEENS5_IJNSA_ILi256EEENSA_ILi128EEENSA_ILi64EEEEEENS_6half_tENS5_IJlSB_lEEESJ_SK_NS4_8TiledMMAINS4_8MMA_AtomIJNS4_4SM904GMMA26MMA_64x128x16_F32F16F16_SSILNSO_5MajorE0ELSQ_0ELNSO_7ScaleInE1ELSR_1EEEEEENS4_6LayoutINS5_IJNSA_ILi2EEESB_SB_EEENS5_IJSB_NSA_ILi0EEESX_EEEEENS5_IJNS4_10UnderscoreES10_S10_EEEEENS4_13SM90_TMA_LOADENS4_14ComposedLayoutINS4_7SwizzleILi3ELi4ELi3EEENS4_18smem_ptr_flag_bitsILi16EEENSU_INS5_IJNSA_ILi8EEESH_EEENS5_IJSH_SB_EEEEEEEvNS4_8identityES13_S1D_vS1E_EENS_8epilogue10collective18CollectiveEpilogueINS1G_22Sm90TmaWarpSpecializedILi4ELi2ELi16ELb1ELb0EEEJSI_NS5_IJSG_NSA_ILi32EEEEEESJ_SK_SJ_SK_NS1G_6fusion15FusionCallbacksIS1K_NS1N_23LinCombPerRowBiasEltActINS1G_6thread4ReLuESJ_fSJ_SJ_fLi8ELNS_15FloatRoundStyleE2EEESI_S1M_JEEES13_NS14_INS15_ILi2ELi4ELi3EEES18_NSU_INS5_IJS19_S1L_EEENS5_IJS1L_SB_EEEEEEENS4_17SM75_U32x4_LDSM_NENS4_14SM90_TMA_STOREES1Z_NS4_17SM90_U32x4_STSM_NENS4_9Copy_AtomIJS22_SJ_EEEvEEEvvEEEEvNT_6ParamsE,(.L_x_258 - _ZN7cutlass13device_kernelINS_4gemm6kernel13GemmUniversalIN4cute5tupleIJiiiiEEENS1_10collective13CollectiveMmaINS1_34MainloopSm90TmaGmmaWarpSpecializedILi4ENS5_IJNS4_1CILi1EEESB_SB_EEENS1_35KernelTmaWarpSpecializedCooperativeEEENS5_IJNSA_ILi256EEENSA_ILi128EEENSA_ILi64EEEEEENS_6half_tENS5_IJlSB_lEEESJ_SK_NS4_8TiledMMAINS4_8MMA_AtomIJNS4_4SM904GMMA26MMA_64x128x16_F32F16F16_SSILNSO_5MajorE0ELSQ_0ELNSO_7ScaleInE1ELSR_1EEEEEENS4_6LayoutINS5_IJNSA_ILi2EEESB_SB_EEENS5_IJSB_NSA_ILi0EEESX_EEEEENS5_IJNS4_10UnderscoreES10_S10_EEEEENS4_13SM90_TMA_LOADENS4_14ComposedLayoutINS4_7SwizzleILi3ELi4ELi3EEENS4_18smem_ptr_flag_bitsILi16EEENSU_INS5_IJNSA_ILi8EEESH_EEENS5_IJSH_SB_EEEEEEEvNS4_8identityES13_S1D_vS1E_EENS_8epilogue10collective18CollectiveEpilogueINS1G_22Sm90TmaWarpSpecializedILi4ELi2ELi16ELb1ELb0EEEJSI_NS5_IJSG_NSA_ILi32EEEEEESJ_SK_SJ_SK_NS1G_6fusion15FusionCallbacksIS1K_NS1N_23LinCombPerRowBiasEltActINS1G_6thread4ReLuESJ_fSJ_SJ_fLi8ELNS_15FloatRoundStyleE2EEESI_S1M_JEEES13_NS14_INS15_ILi2ELi4ELi3EEES18_NSU_INS5_IJS19_S1L_EEENS5_IJS1L_SB_EEEEEEENS4_17SM75_U32x4_LDSM_NENS4_14SM90_TMA_STOREES1Z_NS4_17SM90_U32x4_STSM_NENS4_9Copy_AtomIJS22_SJ_EEEvEEEvvEEEEvNT_6ParamsE)
        .other          _ZN7cutlass13device_kernelINS_4gemm6kernel13GemmUniversalIN4cute5tupleIJiiiiEEENS1_10collective13CollectiveMmaINS1_34MainloopSm90TmaGmmaWarpSpecializedILi4ENS5_IJNS4_1CILi1EEESB_SB_EEENS1_35KernelTmaWarpSpecializedCooperativeEEENS5_IJNSA_ILi256EEENSA_ILi128EEENSA_ILi64EEEEEENS_6half_tENS5_IJlSB_lEEESJ_SK_NS4_8TiledMMAINS4_8MMA_AtomIJNS4_4SM904GMMA26MMA_64x128x16_F32F16F16_SSILNSO_5MajorE0ELSQ_0ELNSO_7ScaleInE1ELSR_1EEEEEENS4_6LayoutINS5_IJNSA_ILi2EEESB_SB_EEENS5_IJSB_NSA_ILi0EEESX_EEEEENS5_IJNS4_10UnderscoreES10_S10_EEEEENS4_13SM90_TMA_LOADENS4_14ComposedLayoutINS4_7SwizzleILi3ELi4ELi3EEENS4_18smem_ptr_flag_bitsILi16EEENSU_INS5_IJNSA_ILi8EEESH_EEENS5_IJSH_SB_EEEEEEEvNS4_8identityES13_S1D_vS1E_EENS_8epilogue10collective18CollectiveEpilogueINS1G_22Sm90TmaWarpSpecializedILi4ELi2ELi16ELb1ELb0EEEJSI_NS5_IJSG_NSA_ILi32EEEEEESJ_SK_SJ_SK_NS1G_6fusion15FusionCallbacksIS1K_NS1N_23LinCombPerRowBiasEltActINS1G_6thread4ReLuESJ_fSJ_SJ_fLi8ELNS_15FloatRoundStyleE2EEESI_S1M_JEEES13_NS14_INS15_ILi2ELi4ELi3EEES18_NSU_INS5_IJS19_S1L_EEENS5_IJS1L_SB_EEEEEEENS4_17SM75_U32x4_LDSM_NENS4_14SM90_TMA_STOREES1Z_NS4_17SM90_U32x4_STSM_NENS4_9Copy_AtomIJS22_SJ_EEEvEEEvvEEEEvNT_6ParamsE,@"STO_CUDA_ENTRY STV_DEFAULT"
_ZN7cutlass13device_kernelINS_4gemm6kernel13GemmUniversalIN4cute5tupleIJiiiiEEENS1_10collective13CollectiveMmaINS1_34MainloopSm90TmaGmmaWarpSpecializedILi4ENS5_IJNS4_1CILi1EEESB_SB_EEENS1_35KernelTmaWarpSpecializedCooperativeEEENS5_IJNSA_ILi256EEENSA_ILi128EEENSA_ILi64EEEEEENS_6half_tENS5_IJlSB_lEEESJ_SK_NS4_8TiledMMAINS4_8MMA_AtomIJNS4_4SM904GMMA26MMA_64x128x16_F32F16F16_SSILNSO_5MajorE0ELSQ_0ELNSO_7ScaleInE1ELSR_1EEEEEENS4_6LayoutINS5_IJNSA_ILi2EEESB_SB_EEENS5_IJSB_NSA_ILi0EEESX_EEEEENS5_IJNS4_10UnderscoreES10_S10_EEEEENS4_13SM90_TMA_LOADENS4_14ComposedLayoutINS4_7SwizzleILi3ELi4ELi3EEENS4_18smem_ptr_flag_bitsILi16EEENSU_INS5_IJNSA_ILi8EEESH_EEENS5_IJSH_SB_EEEEEEEvNS4_8identityES13_S1D_vS1E_EENS_8epilogue10collective18CollectiveEpilogueINS1G_22Sm90TmaWarpSpecializedILi4ELi2ELi16ELb1ELb0EEEJSI_NS5_IJSG_NSA_ILi32EEEEEESJ_SK_SJ_SK_NS1G_6fusion15FusionCallbacksIS1K_NS1N_23LinCombPerRowBiasEltActINS1G_6thread4ReLuESJ_fSJ_SJ_fLi8ELNS_15FloatRoundStyleE2EEESI_S1M_JEEES13_NS14_INS15_ILi2ELi4ELi3EEES18_NSU_INS5_IJS19_S1L_EEENS5_IJS1L_SB_EEEEEEENS4_17SM75_U32x4_LDSM_NENS4_14SM90_TMA_STOREES1Z_NS4_17SM90_U32x4_STSM_NENS4_9Copy_AtomIJS22_SJ_EEEvEEEvvEEEEvNT_6ParamsE:
[----:B------:R-:W1:Y:S01]  /*0000*/  LDC R1, c[0x0][0x28] ;  /* 0x00000a00ff017b82 */ /* 0x000e620000000800 */
[----:B------:R-:W2:Y:S07]  /*0010*/  S2R R18, SR_TID.X ;  /* 0x0000000000127919 */ /* 0x000eae0000002100 */
[----:B------:R-:W3:Y:S01]  /*0020*/  LDC.64 R4, c[0x0][0x588] ;  /* 0x00016200ff047b82 */ /* 0x000ee20000000a00 */
[----:B------:R-:W-:Y:S01]  /*0030*/  ELECT P0, URZ, PT ;  /* 0x00000000003f782f */ /* 0x000fe20003800000 */
[----:B------:R-:W-:Y:S01]  /*0040*/  BSSY B0, `(.L_x_0) ;  /* 0x0000016000007945 */ /* 0x000fe20003800000 */
[----:B--2---:R-:W-:-:S02]  /*0050*/  SHF.R.U32.HI R6, RZ, 0x5, R18 ;  /* 0x00000005ff067819 */ /* 0x004fc40000011612 */
[----:B------:R-:W-:-:S03]  /*0060*/  SHF.R.U32.HI R2, RZ, 0x7, R18 ;  /* 0x00000007ff027819 */ /* 0x000fc60000011612 */
[----:B------:R-:W2:Y:S04]  /*0070*/  SHFL.IDX PT, R0, R6, RZ, 0x1f ;  /* 0x00001fff06007589 */ /* 0x000ea800000e0000 */
[----:B------:R4:W1:Y:S01]  /*0080*/  SHFL.IDX PT, R10, R2, RZ, 0x1f ;  /* 0x00001fff020a7589 */ /* 0x00086200000e0000 */
[----:B--2---:R-:W-:Y:S02]  /*0090*/  ISETP.NE.OR P0, PT, R0, RZ, !P0 ;  /* 0x000000ff0000720c */ /* 0x004fe40004705670 */
[----:B------:R-:W-:-:S11]  /*00a0*/  SHF.R.S32.HI R3, RZ, 0x1f, R0 ;  /* 0x0000001fff037819 */ /* 0x000fd60000011400 */
[----:B-1-34-:R-:W-:Y:S05]  /*00b0*/  @P0 BRA `(.L_x_1) ;  /* 0x0000000000380947 */ /* 0x01afea0003800000 */
[----:B------:R-:W-:Y:S02]  /*00c0*/  ULDC.64 UR4, c[0x0][0x198] ;  /* 0x0000660000047ab9 */ /* 0x000fe40000000a00 */
[----:B------:R-:W-:Y:S02]  /*00d0*/  UIADD3 UR6, UP0, UR4, 0xf0, URZ ;  /* 0x000000f004067890 */ /* 0x000fe4000ff1e03f */
[----:B------:R-:W-:Y:S02]  /*00e0*/  UIADD3 UR8, UP1, UR4, 0x1f0, URZ ;  /* 0x000001f004087890 */ /* 0x000fe4000ff3e03f */
[----:B------:R-:W-:Y:S02]  /*00f0*/  UIADD3 UR10, UP2, UR4, 0x3f0, URZ ;  /* 0x000003f0040a7890 */ /* 0x000fe4000ff5e03f */
[----:B------:R-:W-:Y:S02]  /*0100*/  UIADD3 UR4, UP3, UR4, 0x4f0, URZ ;  /* 0x000004f004047890 */ /* 0x000fe4000ff7e03f */
[----:B------:R-:W-:-:S02]  /*0110*/  UIADD3.X UR7, URZ, UR5, URZ, UP0, !UPT ;  /* 0x000000053f077290 */ /* 0x000fc400087fe43f */
[----:B------:R-:W-:Y:S02]  /*0120*/  UIADD3.X UR9, URZ, UR5, URZ, UP1, !UPT ;  /* 0x000000053f097290 */ /* 0x000fe40008ffe43f */
[----:B------:R-:W-:Y:S02]  /*0130*/  UIADD3.X UR11, URZ, UR5, URZ, UP2, !UPT ;  /* 0x000000053f0b7290 */ /* 0x000fe400097fe43f */
[----:B------:R-:W-:-:S03]  /*0140*/  UIADD3.X UR5, URZ, UR5, URZ, UP3, !UPT ;  /* 0x000000053f057290 */ /* 0x000fc60009ffe43f */
[----:B------:R1:W-:Y:S02]  /*0150*/  UTMACCTL.PF [UR6] ;  /* 0x00000000060079b9 */ /* 0x0003e40008040000 */
[----:B------:R1:W-:Y:S02]  /*0160*/  UTMACCTL.PF [UR8] ;  /* 0x00000000080079b9 */ /* 0x0003e40008040000 */
[----:B------:R1:W-:Y:S02]  /*0170*/  UTMACCTL.PF [UR10] ;  /* 0x000000000a0079b9 */ /* 0x0003e40008040000 */
[----:B------:R1:W-:Y:S02]  /*0180*/  UTMACCTL.PF [UR4] ;  /* 0x00000000040079b9 */ /* 0x0003e40008040000 */
[----:B-1----:R-:W-:Y:S01]  /*0190*/  NOP ;  /* 0x0000000000007918 */ /* 0x002fe20000000000 */
.L_x_1:
[----:B------:R-:W-:Y:S05]  /*01a0*/  BSYNC B0 ;  /* 0x0000000000007941 */ /* 0x000fea0003800000 */
.L_x_0:
[----:B------:R-:W-:Y:S01]  /*01b0*/  ULDC.64 UR4, c[0x0][0x590] ;  /* 0x0001640000047ab9 */ /* 0x000fe20000000a00 */
[----:B------:R-:W-:Y:S01]  /*01c0*/  LEA.HI R3, R3, R0, RZ, 0x2 ;  /* 0x0000000003037211 */ /* 0x000fe200078f10ff */
[----:B------:R-:W-:Y:S01]  /*01d0*/  ULDC.64 UR42, c[0x0][0x208] ;  /* 0x00008200002a7ab9 */ /* 0x000fe20000000a00 */
[----:B------:R-:W-:Y:S01]  /*01e0*/  ISETP.NE.U32.AND P2, PT, RZ, UR4, PT ;  /* 0x00000004ff007c0c */ /* 0x000fe2000bf45070 */
[----:B------:R-:W-:Y:S01]  /*01f0*/  IMAD.MOV.U32 R2, RZ, RZ, R4 ;  /* 0x000000ffff027224 */ /* 0x000fe200078e0004 */
[----:B------:R-:W-:Y:S02]  /*0200*/  LOP3.LUT R3, R3, 0xfffffffc, RZ, 0xc0, !PT ;  /* 0xfffffffc03037812 */ /* 0x000fe400078ec0ff */
[----:B------:R-:W-:Y:S02]  /*0210*/  ISETP.NE.AND.EX P3, PT, RZ, UR5, PT, P2 ;  /* 0x00000005ff007c0c */ /* 0x000fe4000bf65320 */
[----:B------:R-:W-:Y:S01]  /*0220*/  PRMT R7, RZ, 0x7610, R7 ;  /* 0x00007610ff077816 */ /* 0x000fe20000000007 */
[----:B------:R-:W-:Y:S01]  /*0230*/  IMAD.IADD R0, R0, 0x1, -R3 ;  /* 0x0000000100007824 */ /* 0x000fe200078e0a03 */
[----:B------:R-:W-:-:S09]  /*0240*/  MOV R3, R5 ;  /* 0x0000000500037202 */ /* 0x000fd20000000f00 */
[----:B------:R-:W-:Y:S05]  /*0250*/  @P3 BRA `(.L_x_2) ;  /* 0x0000000000303947 */ /* 0x000fea0003800000 */
[----:B------:R-:W-:Y:S02]  /*0260*/  ULDC.64 UR6, c[0x0][0x588] ;  /* 0x0001620000067ab9 */ /* 0x000fe40000000a00 */
[----:B------:R-:W-:-:S04]  /*0270*/  ISETP.NE.U32.AND P0, PT, RZ, UR6, PT ;  /* 0x00000006ff007c0c */ /* 0x000fc8000bf05070 */
[----:B------:R-:W-:-:S13]  /*0280*/  ISETP.NE.AND.EX P0, PT, RZ, UR7, PT, P0 ;  /* 0x00000007ff007c0c */ /* 0x000fda000bf05300 */
[----:B------:R-:W-:Y:S05]  /*0290*/  @!P0 BRA `(.L_x_3) ;  /* 0x0000000000108947 */ /* 0x000fea0003800000 */
[----:B------:R-:W2:Y:S02]  /*02a0*/  LDG.E R7, desc[UR42][R2.64] ;  /* 0x0000002a02077981 */ /* 0x000ea4000c1e1900 */
[----:B--2---:R-:W-:Y:S01]  /*02b0*/  FSETP.NEU.AND P1, PT, R7, RZ, PT ;  /* 0x000000ff0700720b */ /* 0x004fe20003f2d000 */
[----:B------:R-:W-:Y:S01]  /*02c0*/  IMAD.MOV.U32 R7, RZ, RZ, 0x1 ;  /* 0x00000001ff077424 */ /* 0x000fe200078e00ff */
[----:B------:R-:W-:Y:S11]  /*02d0*/  BRA `(.L_x_2) ;  /* 0x0000000000107947 */ /* 0x000ff60003800000 */
.L_x_3:
[----:B------:R-:W-:Y:S01]  /*02e0*/  ULDC UR6, c[0x0][0x580] ;  /* 0x0001600000067ab9 */ /* 0x000fe20000000800 */
[----:B------:R-:W-:Y:S01]  /*02f0*/  IMAD.MOV.U32 R7, RZ, RZ, 0x1 ;  /* 0x00000001ff077424 */ /* 0x000fe200078e00ff */
[----:B------:R-:W-:Y:S02]  /*0300*/  FSETP.NEU.AND P1, PT, RZ, UR6, PT ;  /* 0x00000006ff007c0b */ /* 0x000fe4000bf2d000 */
[----:B------:R-:W-:-:S11]  /*0310*/  CS2R R2, SRZ ;  /* 0x0000000000027805 */ /* 0x000fd6000001ff00 */
.L_x_2:
[----:B------:R-:W-:Y:S02]  /*0320*/  ISETP.NE.U32.AND P4, PT, R2, RZ, PT ;  /* 0x000000ff0200720c */ /* 0x000fe40003f85070 */
[----:B------:R-:W-:Y:S02]  /*0330*/  ISETP.NE.AND.EX P5, PT, RZ, UR5, PT, P2 ;  /* 0x00000005ff007c0c */ /* 0x000fe4000bfa5320 */
[----:B------:R-:W-:Y:S02]  /*0340*/  ISETP.NE.AND.EX P2, PT, R3, RZ, PT, P4 ;  /* 0x000000ff0300720c */ /* 0x000fe40003f45340 */
[----:B------:R-:W-:-:S11]  /*0350*/  PLOP3.LUT P0, PT, PT, PT, PT, 0x8, 0x0 ;  /* 0x000000000000781c */ /* 0x000fd60003f0e170 */
[----:B------:R-:W-:Y:S05]  /*0360*/  @P2 BRA P5, `(.L_x_4) ;  /* 0x0000000000342947 */ /* 0x000fea0002800000 */
[----:B------:R-:W-:-:S04]  /*0370*/  ISETP.NE.U32.AND P0, PT, RZ, UR4, PT ;  /* 0x00000004ff007c0c */ /* 0x000fc8000bf05070 */
[----:B------:R-:W-:-:S13]  /*0380*/  ISETP.NE.AND.EX P0, PT, RZ, UR5, PT, P0 ;  /* 0x00000005ff007c0c */ /* 0x000fda000bf05300 */
[----:B------:R-:W-:Y:S05]  /*0390*/  @!P0 BRA `(.L_x_5) ;  /* 0x0000000000248947 */ /* 0x000fea0003800000 */
[----:B------:R-:W-:Y:S02]  /*03a0*/  PRMT R7, R7, 0x9910, RZ ;  /* 0x0000991007077816 */ /* 0x000fe400000000ff */
[----:B------:R-:W-:Y:S02]  /*03b0*/  ISETP.NE.U32.AND P0, PT, R2, RZ, PT ;  /* 0x000000ff0200720c */ /* 0x000fe40003f05070 */
[----:B------:R-:W-:Y:S02]  /*03c0*/  ISETP.NE.AND P2, PT, R7, RZ, PT ;  /* 0x000000ff0700720c */ /* 0x000fe40003f45270 */
[----:B------:R-:W-:Y:S02]  /*03d0*/  ISETP.NE.AND.EX P0, PT, R3, RZ, PT, P0 ;  /* 0x000000ff0300720c */ /* 0x000fe40003f05300 */
[----:B------:R-:W-:-:S09]  /*03e0*/  SEL R2, RZ, 0xffffffff, P1 ;  /* 0xffffffffff027807 */ /* 0x000fd20000800000 */
[----:B------:R-:W-:-:S04]  /*03f0*/  @!P2 SEL R2, RZ, 0xffffffff, P0 ;  /* 0xffffffffff02a807 */ /* 0x000fc80000000000 */
[----:B------:R-:W-:-:S04]  /*0400*/  LOP3.LUT R2, R2, 0x1, RZ, 0xc0, !PT ;  /* 0x0000000102027812 */ /* 0x000fc800078ec0ff */
[----:B------:R-:W-:Y:S01]  /*0410*/  ISETP.EQ.U32.AND P0, PT, R2, 0x1, PT ;  /* 0x000000010200780c */ /* 0x000fe20003f02070 */
[----:B------:R-:W-:-:S12]  /*0420*/  BRA `(.L_x_4) ;  /* 0x0000000000047947 */ /* 0x000fd80003800000 */
.L_x_5:
[----:B------:R-:W-:-:S13]  /*0430*/  PLOP3.LUT P0, PT, P1, PT, PT, 0x8, 0x0 ;  /* 0x000000000000781c */ /* 0x000fda0000f0e170 */
.L_x_4:
[----:B------:R-:W1:Y:S02]  /*0440*/  SHFL.IDX PT, R2, R6, RZ, 0x1f ;  /* 0x00001fff06027589 */ /* 0x000e6400000e0000 */
[----:B-1----:R-:W-:-:S13]  /*0450*/  ISETP.NE.AND P1, PT, R2, RZ, PT ;  /* 0x000000ff0200720c */ /* 0x002fda0003f25270 */
[----:B------:R-:W-:Y:S05]  /*0460*/  @P1 BRA `(.L_x_6) ;  /* 0x0000000000581947 */ /* 0x000fea0003800000 */
[----:B------:R-:W1:Y:S01]  /*0470*/  S2UR UR8, SR_CgaCtaId ;  /* 0x00000000000879c3 */ /* 0x000e620000008800 */
[----:B------:R-:W-:Y:S01]  /*0480*/  UMOV UR4, 0x400 ;  /* 0x0000040000047882 */ /* 0x000fe20000000000 */
[----:B------:R-:W-:Y:S01]  /*0490*/  UMOV UR5, 0x1 ;  /* 0x0000000100057882 */ /* 0x000fe20000000000 */
[----:B------:R-:W-:Y:S01]  /*04a0*/  UMOV UR6, 0x100 ;  /* 0x0000010000067882 */ /* 0x000fe20000000000 */
[----:B------:R-:W-:Y:S01]  /*04b0*/  ELECT P1, URZ, PT ;  /* 0x00000000003f782f */ /* 0x000fe20003820000 */
[----:B------:R-:W-:-:S04]  /*04c0*/  UIADD3 UR6, -UR6, 0x100000, URZ ;  /* 0x0010000006067890 */ /* 0x000fc8000fffe13f */
[----:B------:R-:W-:Y:S02]  /*04d0*/  USHF.L.U32 UR7, UR6, 0xb, URZ ;  /* 0x0000000b06077899 */ /* 0x000fe4000800063f */
[----:B------:R-:W-:Y:S02]  /*04e0*/  USHF.L.U32 UR6, UR6, 0x1, URZ ;  /* 0x0000000106067899 */ /* 0x000fe4000800063f */
[----:B-1----:R-:W-:Y:S02]  /*04f0*/  ULEA UR8, UR8, UR4, 0x18 ;  /* 0x0000000408087291 */ /* 0x002fe4000f8ec03f */
[----:B------:R-:W-:-:S04]  /*0500*/  UIADD3 UR4, -UR5, 0x100000, URZ ;  /* 0x0010000005047890 */ /* 0x000fc8000fffe13f */
[----:B------:R-:W-:Y:S02]  /*0510*/  USHF.L.U32 UR5, UR4, 0xb, URZ ;  /* 0x0000000b04057899 */ /* 0x000fe4000800063f */
[----:B------:R-:W-:Y:S01]  /*0520*/  USHF.L.U32 UR4, UR4, 0x1, URZ ;  /* 0x0000000104047899 */ /* 0x000fe2000800063f */
[----:B------:R-:W1:Y:S11]  /*0530*/  FENCE.VIEW.ASYNC.S ;  /* 0x00000000000073c6 */ /* 0x000e760000000000 */
[----:B-1----:R1:W2:Y:S01]  /*0540*/  SYNCS.EXCH.64 URZ, [UR8], UR4 ;  /* 0x00000004083f75b2 */ /* 0x0022a20008000100 */
[----:B------:R1:W3:Y:S01]  /*0550*/  SYNCS.EXCH.64 URZ, [UR8+0x20], UR6 ;  /* 0x00002006083f75b2 */ /* 0x0002e20008000100 */
[----:B------:R1:W4:Y:S01]  /*0560*/  SYNCS.EXCH.64 URZ, [UR8+0x8], UR4 ;  /* 0x00000804083f75b2 */ /* 0x0003220008000100 */
[----:B------:R1:W1:Y:S01]  /*0570*/  SYNCS.EXCH.64 URZ, [UR8+0x28], UR6 ;  /* 0x00002806083f75b2 */ /* 0x0002620008000100 */
[----:B------:R1:W1:Y:S01]  /*0580*/  SYNCS.EXCH.64 URZ, [UR8+0x10], UR4 ;  /* 0x00001004083f75b2 */ /* 0x0002620008000100 */
[----:B------:R1:W1:Y:S01]  /*0590*/  SYNCS.EXCH.64 URZ, [UR8+0x30], UR6 ;  /* 0x00003006083f75b2 */ /* 0x0002620008000100 */
[----:B------:R1:W1:Y:S01]  /*05a0*/  SYNCS.EXCH.64 URZ, [UR8+0x18], UR4 ;  /* 0x00001804083f75b2 */ /* 0x0002620008000100 */
[----:B------:R1:W1:Y:S01]  /*05b0*/  SYNCS.EXCH.64 URZ, [UR8+0x38], UR6 ;  /* 0x00003806083f75b2 */ /* 0x0002620008000100 */
[----:B------:R-:W-:Y:S01]  /*05c0*/  NOP ;  /* 0x0000000000007918 */ /* 0x000fe20000000000 */
.L_x_6:
[----:B------:R-:W5:Y:S01]  /*05d0*/  SHFL.IDX PT, R3, R6, RZ, 0x1f ;  /* 0x00001fff06037589 */ /* 0x000f6200000e0000 */
[----:B------:R-:W1:Y:S01]  /*05e0*/  LDC R2, c[0x0][0x904] ;  /* 0x00024100ff027b82 */ /* 0x000e620000000800 */
[----:B------:R-:W-:Y:S01]  /*05f0*/  NOP ;  /* 0x0000000000007918 */ /* 0x000fe20000000000 */
[----:B-----5:R-:W-:-:S13]  /*0600*/  ISETP.NE.AND P1, PT, R3, RZ, PT ;  /* 0x000000ff0300720c */ /* 0x020fda0003f25270 */
[----:B------:R-:W-:Y:S05]  /*0610*/  @P1 BRA `(.L_x_7) ;  /* 0x0000000000581947 */ /* 0x000fea0003800000 */
[----:B-1----:R-:W1:Y:S01]  /*0620*/  S2UR UR5, SR_CgaCtaId ;  /* 0x00000000000579c3 */ /* 0x002e620000008800 */
[----:B------:R-:W-:Y:S01]  /*0630*/  UMOV UR4, 0x400 ;  /* 0x0000040000047882 */ /* 0x000fe20000000000 */
[----:B------:R-:W-:Y:S01]  /*0640*/  UMOV UR6, 0x20 ;  /* 0x0000002000067882 */ /* 0x000fe20000000000 */
[----:B------:R-:W-:Y:S01]  /*0650*/  UMOV UR7, 0x100 ;  /* 0x0000010000077882 */ /* 0x000fe20000000000 */
[----:B------:R-:W-:Y:S01]  /*0660*/  ELECT P1, URZ, PT ;  /* 0x00000000003f782f */ /* 0x000fe20003820000 */
[----:B-1----:R-:W-:Y:S02]  /*0670*/  ULEA UR8, UR5, UR4, 0x18 ;  /* 0x0000000405087291 */ /* 0x002fe4000f8ec03f */
[----:B------:R-:W-:-:S04]  /*0680*/  UIADD3 UR4, -UR6, 0x100000, URZ ;  /* 0x0010000006047890 */ /* 0x000fc8000fffe13f */
[----:B------:R-:W-:Y:S02]  /*0690*/  USHF.L.U32 UR5, UR4, 0xb, URZ ;  /* 0x0000000b04057899 */ /* 0x000fe4000800063f */
[----:B------:R-:W-:Y:S02]  /*06a0*/  USHF.L.U32 UR4, UR4, 0x1, URZ ;  /* 0x0000000104047899 */ /* 0x000fe4000800063f */
[----:B------:R-:W-:-:S04]  /*06b0*/  UIADD3 UR6, -UR7, 0x100000, URZ ;  /* 0x0010000007067890 */ /* 0x000fc8000fffe13f */
[----:B------:R-:W-:Y:S02]  /*06c0*/  USHF.L.U32 UR7, UR6, 0xb, URZ ;  /* 0x0000000b06077899 */ /* 0x000fe4000800063f */
[----:B------:R-:W-:Y:S01]  /*06d0*/  USHF.L.U32 UR6, UR6, 0x1, URZ ;  /* 0x0000000106067899 */ /* 0x000fe2000800063f */
[----:B------:R-:W1:Y:S03]  /*06e0*/  FENCE.VIEW.ASYNC.S ;  /* 0x00000000000073c6 */ /* 0x000e660000000000 */
[----:B-1----:R1:W1:Y:S08]  /*06f0*/  SYNCS.EXCH.64 URZ, [UR8+0x40], UR4 ;  /* 0x00004004083f75b2 */ /* 0x0022700008000100 */
[----:B------:R1:W1:Y:S01]  /*0700*/  SYNCS.EXCH.64 URZ, [UR8+0x60], UR6 ;  /* 0x00006006083f75b2 */ /* 0x0002620008000100 */
[----:B------:R1:W1:Y:S01]  /*0710*/  SYNCS.EXCH.64 URZ, [UR8+0x48], UR4 ;  /* 0x00004804083f75b2 */ /* 0x0002620008000100 */
[----:B------:R1:W1:Y:S01]  /*0720*/  SYNCS.EXCH.64 URZ, [UR8+0x68], UR6 ;  /* 0x00006806083f75b2 */ /* 0x0002620008000100 */
[----:B------:R1:W1:Y:S01]  /*0730*/  SYNCS.EXCH.64 URZ, [UR8+0x50], UR4 ;  /* 0x00005004083f75b2 */ /* 0x0002620008000100 */
[----:B------:R1:W1:Y:S01]  /*0740*/  SYNCS.EXCH.64 URZ, [UR8+0x70], UR6 ;  /* 0x00007006083f75b2 */ /* 0x0002620008000100 */
[----:B------:R1:W1:Y:S01]  /*0750*/  SYNCS.EXCH.64 URZ, [UR8+0x58], UR4 ;  /* 0x00005804083f75b2 */ /* 0x0002620008000100 */
[----:B------:R1:W1:Y:S01]  /*0760*/  SYNCS.EXCH.64 URZ, [UR8+0x78], UR6 ;  /* 0x00007806083f75b2 */ /* 0x0002620008000100 */
[----:B------:R-:W-:Y:S01]  /*0770*/  NOP ;  /* 0x0000000000007918 */ /* 0x000fe20000000000 */
.L_x_7:
[----:B------:R-:W5:Y:S01]  /*0780*/  SHFL.IDX PT, R6, R6, RZ, 0x1f ;  /* 0x00001fff06067589 */ /* 0x000f6200000e0000 */
[----:B-1----:R-:W-:Y:S02]  /*0790*/  ISETP.NE.AND P6, PT, R2, 0x1, PT ;  /* 0x000000010200780c */ /* 0x002fe40003fc5270 */
[----:B------:R-:W-:Y:S01]  /*07a0*/  ELECT P1, URZ, PT ;  /* 0x00000000003f782f */ /* 0x000fe20003820000 */
[----:B------:R-:W1:Y:S01]  /*07b0*/  S2UR UR37, SR_CgaCtaId ;  /* 0x00000000002579c3 */ /* 0x000e620000008800 */
[----:B------:R-:W2:Y:S01]  /*07c0*/  S2R R3, SR_CTAID.Y ;  /* 0x0000000000037919 */ /* 0x000ea20000002600 */
[----:B------:R-:W-:Y:S01]  /*07d0*/  UMOV UR4, 0x20 ;  /* 0x0000002000047882 */ /* 0x000fe20000000000 */
[----:B------:R-:W-:Y:S01]  /*07e0*/  ISETP.NE.AND P4, PT, R0, RZ, PT ;  /* 0x000000ff0000720c */ /* 0x000fe20003f85270 */
[----:B------:R-:W-:Y:S01]  /*07f0*/  NOP ;  /* 0x0000000000007918 */ /* 0x000fe20000000000 */
[----:B------:R-:W3:Y:S01]  /*0800*/  S2R R8, SR_CTAID.X ;  /* 0x0000000000087919 */ /* 0x000ee20000002500 */
[----:B------:R-:W-:Y:S01]  /*0810*/  P2R R7, PR, RZ, 0x40 ;  /* 0x00000040ff077803 */ /* 0x000fe20000000000 */
[----:B------:R-:W-:Y:S01]  /*0820*/  IMAD.MOV.U32 R9, RZ, RZ, RZ ;  /* 0x000000ffff097224 */ /* 0x000fe200078e00ff */
[----:B------:R-:W-:Y:S02]  /*0830*/  BSSY B6, `(.L_x_8) ;  /* 0x0000976000067945 */ /* 0x000fe40003800000 */
[----:B------:R-:W3:Y:S01]  /*0840*/  @P6 LDC R17, c[0x0][0x10] ;  /* 0x00000400ff116b82 */ /* 0x000ee20000000800 */
[----:B------:R-:W-:-:S07]  /*0850*/  @P6 IMAD.MOV.U32 R7, RZ, RZ, RZ ;  /* 0x000000ffff076224 */ /* 0x000fce00078e00ff */
[----:B------:R-:W4:Y:S01]  /*0860*/  @!P6 LDC R11, c[0x0][0xc] ;  /* 0x00000300ff0beb82 */ /* 0x000f220000000800 */
[----:B-----5:R-:W-:Y:S02]  /*0870*/  ISETP.NE.OR P2, PT, R6, RZ, !P1 ;  /* 0x000000ff0600720c */ /* 0x020fe40004f45670 */
[----:B------:R-:W-:-:S04]  /*0880*/  ISETP.EQ.OR P1, PT, R0, 0x3, !P4 ;  /* 0x000000030000780c */ /* 0x000fc80006722670 */
[----:B------:R-:W-:-:S04]  /*0890*/  ISETP.EQ.AND P1, PT, R10, RZ, P1 ;  /* 0x000000ff0a00720c */ /* 0x000fc80000f22270 */
[----:B------:R-:W-:Y:S02]  /*08a0*/  SEL R22, RZ, 0x1, !P1 ;  /* 0x00000001ff167807 */ /* 0x000fe40004800000 */
[----:B--2---:R-:W-:Y:S01]  /*08b0*/  @P6 MOV R6, R3 ;  /* 0x0000000300066202 */ /* 0x004fe20000000f00 */
[----:B------:R-:W-:Y:S01]  /*08c0*/  VOTEU.ALL UP0, P2 ;  /* 0x00000000003f7886 */ /* 0x000fe20001000000 */
[----:B------:R-:W-:-:S03]  /*08d0*/  VOTEU.ALL UP1, P2 ;  /* 0x00000000003f7886 */ /* 0x000fc60001020000 */
[----:B---3--:R-:W-:Y:S01]  /*08e0*/  @P6 IMAD.WIDE.U32 R16, R8, R17, R6 ;  /* 0x0000001108106225 */ /* 0x008fe200078e0006 */
[----:B------:R-:W-:Y:S01]  /*08f0*/  @!UP0 UMOV UR6, 0x400 ;  /* 0x0000040000068882 */ /* 0x000fe20000000000 */
[----:B------:R-:W-:-:S04]  /*0900*/  @!UP0 UIADD3 UR4, -UR4, 0x100000, URZ ;  /* 0x0010000004048890 */ /* 0x000fc8000fffe13f */
[----:B------:R-:W-:Y:S02]  /*0910*/  @!UP0 USHF.L.U32 UR5, UR4, 0xb, URZ ;  /* 0x0000000b04058899 */ /* 0x000fe4000800063f */
[----:B------:R-:W-:Y:S02]  /*0920*/  @!UP0 USHF.L.U32 UR4, UR4, 0x1, URZ ;  /* 0x0000000104048899 */ /* 0x000fe4000800063f */
[----:B-1----:R-:W-:Y:S01]  /*0930*/  @!UP0 ULEA UR8, UR37, UR6, 0x18 ;  /* 0x0000000625088291 */ /* 0x002fe2000f8ec03f */
[----:B------:R-:W-:Y:S01]  /*0940*/  @P6 IMAD.MOV.U32 R7, RZ, RZ, RZ ;  /* 0x000000ffff076224 */ /* 0x000fe200078e00ff */
[----:B------:R-:W-:Y:S01]  /*0950*/  VOTEU.ALL UP0, P2 ;  /* 0x00000000003f7886 */ /* 0x000fe20001000000 */
[C---:B------:R-:W-:Y:S01]  /*0960*/  ISETP.NE.AND P2, PT, R10.reuse, RZ, PT ;  /* 0x000000ff0a00720c */ /* 0x040fe20003f45270 */
[----:B------:R-:W-:Y:S01]  /*0970*/  ULDC UR6, c[0x0][0xc] ;  /* 0x0000030000067ab9 */ /* 0x000fe20000000800 */
[----:B------:R-:W-:Y:S01]  /*0980*/  ULDC UR7, c[0x0][0x10] ;  /* 0x0000040000077ab9 */ /* 0x000fe20000000800 */
[----:B------:R-:W-:Y:S01]  /*0990*/  VIADD R10, R10, 0xffffffff ;  /* 0xffffffff0a0a7836 */ /* 0x000fe20000000000 */
[----:B------:R-:W-:-:S02]  /*09a0*/  ISETP.EQ.AND P5, PT, R0, 0x2, !P2 ;  /* 0x000000020000780c */ /* 0x000fc400057a2270 */
[----:B------:R-:W-:Y:S01]  /*09b0*/  @P6 IADD3 R17, R17, R7, RZ ;  /* 0x0000000711116210 */ /* 0x000fe20007ffe0ff */
[----:B----4-:R-:W-:Y:S01]  /*09c0*/  @!P6 IMAD.WIDE.U32 R6, R11, R3, R8 ;  /* 0x000000030b06e225 */ /* 0x010fe200078e0008 */
[----:B------:R-:W-:Y:S01]  /*09d0*/  ISETP.GE.U32.AND P1, PT, R10, 0x2, PT ;  /* 0x000000020a00780c */ /* 0x000fe20003f26070 */
[----:B------:R-:W1:Y:S02]  /*09e0*/  FENCE.VIEW.ASYNC.S ;  /* 0x00000000000073c6 */ /* 0x000e640000000000 */
[----:B-1----:R-:W1:Y:S01]  /*09f0*/  @!UP0 SYNCS.EXCH.64 URZ, [UR8+0x80], UR4 ;  /* 0x00008004083f85b2 */ /* 0x002e620008000100 */
[----:B------:R-:W-:Y:S01]  /*0a00*/  SEL R19, RZ, 0x1, !P5 ;  /* 0x00000001ff137807 */ /* 0x000fe20006800000 */
[----:B------:R-:W-:Y:S01]  /*0a10*/  @!P6 IMAD.MOV.U32 R17, RZ, RZ, R7 ;  /* 0x000000ffff11e224 */ /* 0x000fe200078e0007 */
[----:B------:R-:W-:Y:S02]  /*0a20*/  @!P6 MOV R16, R6 ;  /* 0x000000060010e202 */ /* 0x000fe40000000f00 */
[----:B------:R-:W-:-:S02]  /*0a30*/  SEL R19, R19, 0x2, P1 ;  /* 0x0000000213137807 */ /* 0x000fc40000800000 */
[----:B------:R-:W-:Y:S01]  /*0a40*/  SEL R22, R22, 0x2, P1 ;  /* 0x0000000216167807 */ /* 0x000fe20000800000 */
[----:B------:R2:W1:Y:S01]  /*0a50*/  @!UP1 SYNCS.EXCH.64 URZ, [UR8+0x88], UR4 ;  /* 0x00008804083f95b2 */ /* 0x0004620008000100 */
[----:B------:R-:W-:Y:S01]  /*0a60*/  NOP ;  /* 0x0000000000007918 */ /* 0x000fe20000000000 */
[----:B--2---:R-:W-:-:S03]  /*0a70*/  UIMAD.WIDE.U32 UR4, UR6, UR7, URZ ;  /* 0x00000007060472a5 */ /* 0x004fc6000f8e003f */
[----:B------:R-:W-:Y:S02]  /*0a80*/  ULDC UR6, c[0x0][0x14] ;  /* 0x0000050000067ab9 */ /* 0x000fe40000000800 */
[----:B------:R-:W-:Y:S02]  /*0a90*/  UIMAD.WIDE.U32 UR40, UR4, UR6, URZ ;  /* 0x00000006042872a5 */ /* 0x000fe4000f8e003f */
[----:B------:R-:W-:-:S04]  /*0aa0*/  UIMAD UR38, UR5, UR6, URZ ;  /* 0x00000006052672a4 */ /* 0x000fc8000f8e023f */
[----:B------:R-:W-:Y:S01]  /*0ab0*/  UIADD3 UR38, UR41, UR38, URZ ;  /* 0x0000002629267290 */ /* 0x000fe2000fffe03f */
[----:B-1----:R-:W-:Y:S06]  /*0ac0*/  BAR.SYNC.DEFER_BLOCKING 0x0 ;  /* 0x0000000000007b1d */ /* 0x002fec0000010000 */
[----:B------:R-:W-:Y:S05]  /*0ad0*/  @!P2 BRA `(.L_x_9) ;  /* 0x0000006400a0a947 */ /* 0x000fea0003800000 */
[----:B------:R-:W-:-:S13]  /*0ae0*/  ISETP.GT.U32.AND P0, PT, R10, 0x1, PT ;  /* 0x000000010a00780c */ /* 0x000fda0003f04070 */
[----:B------:R-:W-:Y:S05]  /*0af0*/  @P0 BRA `(.L_x_10) ;  /* 0x0000009400240947 */ /* 0x000fea0003800000 */
[----:B------:R-:W-:Y:S01]  /*0b00*/  ULDC.64 UR4, c[0x0][0x8f8] ;  /* 0x00023e0000047ab9 */ /* 0x000fe20000000a00 */
[----:B------:R-:W-:Y:S01]  /*0b10*/  UMOV UR47, 0xffffffff ;  /* 0xffffffff002f7882 */ /* 0x000fe20000000000 */
[----:B------:R-:W-:Y:S01]  /*0b20*/  ISETP.GE.U32.AND P0, PT, R16, UR4, PT ;  /* 0x0000000410007c0c */ /* 0x000fe2000bf06070 */
[----:B------:R-:W-:Y:S01]  /*0b30*/  IMAD.MOV.U32 R154, RZ, RZ, -0x1 ;  /* 0xffffffffff9a7424 */ /* 0x000fe200078e00ff */
[----:B------:R-:W-:Y:S02]  /*0b40*/  PRMT R152, RZ, 0x7610, R152 ;  /* 0x00007610ff987816 */ /* 0x000fe40000000098 */
[----:B------:R-:W-:Y:S02]  /*0b50*/  ISETP.GE.U32.AND.EX P0, PT, R17, UR5, PT, P0 ;  /* 0x0000000511007c0c */ /* 0x000fe4000bf06100 */
[----:B------:R-:W-:Y:S02]  /*0b60*/  MOV R153, 0xffffffff ;  /* 0xffffffff00997802 */ /* 0x000fe40000000f00 */
[----:B------:R-:W-:-:S09]  /*0b70*/  PRMT R0, RZ, 0x7610, R0 ;  /* 0x00007610ff007816 */ /* 0x000fd20000000000 */
[----:B------:R-:W-:Y:S05]  /*0b80*/  @P0 BRA `(.L_x_11) ;  /* 0x0000000400600947 */ /* 0x000fea0003800000 */
[----:B------:R-:W1:Y:S01]  /*0b90*/  LDC.64 R14, c[0x0][0x8d0] ;  /* 0x00023400ff0e7b82 */ /* 0x000e620000000a00 */
[----:B------:R-:W-:Y:S02]  /*0ba0*/  IMAD.MOV.U32 R4, RZ, RZ, R16 ;  /* 0x000000ffff047224 */ /* 0x000fe400078e0010 */
[----:B------:R-:W-:-:S05]  /*0bb0*/  IMAD.MOV.U32 R5, RZ, RZ, R17 ;  /* 0x000000ffff057224 */ /* 0x000fca00078e0011 */
[----:B------:R-:W2:Y:S08]  /*0bc0*/  LDC R0, c[0x0][0x8d8] ;  /* 0x00023600ff007b82 */ /* 0x000eb00000000800 */
[----:B------:R-:W3:Y:S01]  /*0bd0*/  LDC.64 R20, c[0x0][0x8c8] ;  /* 0x00023200ff147b82 */ /* 0x000ee20000000a00 */
[----:B-1----:R-:W-:-:S04]  /*0be0*/  ISETP.NE.U32.AND P0, PT, R14, RZ, PT ;  /* 0x000000ff0e00720c */ /* 0x002fc80003f05070 */
[----:B------:R-:W-:-:S13]  /*0bf0*/  ISETP.NE.AND.EX P0, PT, R15, RZ, PT, P0 ;  /* 0x000000ff0f00720c */ /* 0x000fda0003f05300 */
[----:B--23--:R-:W-:Y:S05]  /*0c00*/  @!P0 BRA `(.L_x_12) ;  /* 0x0000000000288947 */ /* 0x00cfea0003800000 */
[----:B------:R-:W1:Y:S02]  /*0c10*/  LDC R11, c[0x0][0x8dc] ;  /* 0x00023700ff0b7b82 */ /* 0x000e640000000800 */
[----:B-1----:R-:W-:-:S04]  /*0c20*/  IADD3 R11, P0, R16, R11, RZ ;  /* 0x0000000b100b7210 */ /* 0x002fc80007f1e0ff */
[----:B------:R-:W-:-:S05]  /*0c30*/  IADD3.X R13, RZ, R17, RZ, P0, !PT ;  /* 0x00000011ff0d7210 */ /* 0x000fca00007fe4ff */
[----:B------:R-:W-:-:S04]  /*0c40*/  IMAD.WIDE.U32 R4, R13, R14, RZ ;  /* 0x0000000e0d047225 */ /* 0x000fc800078e00ff */
[----:B------:R-:W-:-:S04]  /*0c50*/  IMAD.WIDE.U32 R6, P0, R11, R15, R4 ;  /* 0x0000000f0b067225 */ /* 0x000fc80007800004 */
[----:B------:R-:W-:-:S04]  /*0c60*/  IMAD.WIDE.U32 R4, R11, R14, RZ ;  /* 0x0000000e0b047225 */ /* 0x000fc800078e00ff */
[----:B------:R-:W-:Y:S01]  /*0c70*/  IMAD.X R11, RZ, RZ, RZ, P0 ;  /* 0x000000ffff0b7224 */ /* 0x000fe200000e06ff */
[----:B------:R-:W-:Y:S01]  /*0c80*/  IADD3 RZ, P0, R5, R6, RZ ;  /* 0x0000000605ff7210 */ /* 0x000fe20007f1e0ff */
[----:B------:R-:W-:-:S04]  /*0c90*/  IMAD.MOV.U32 R10, RZ, RZ, R7 ;  /* 0x000000ffff0a7224 */ /* 0x000fc800078e0007 */
[----:B------:R-:W-:-:S08]  /*0ca0*/  IMAD.WIDE.U32.X R4, R13, R15, R10, P0 ;  /* 0x0000000f0d047225 */ /* 0x000fd000000e040a */
.L_x_12:
[-CC-:B------:R-:W-:Y:S01]  /*0cb0*/  SHF.R.U64 R25, R4, R0.reuse, R5.reuse ;  /* 0x0000000004197219 */ /* 0x180fe20000001205 */
[----:B------:R-:W1:Y:S01]  /*0cc0*/  LDC.64 R26, c[0x0][0x8e8] ;  /* 0x00023a00ff1a7b82 */ /* 0x000e620000000a00 */
[----:B------:R-:W-:Y:S01]  /*0cd0*/  SHF.R.U32.HI R4, RZ, R0, R5 ;  /* 0x00000000ff047219 */ /* 0x000fe20000011605 */
[----:B------:R-:W-:Y:S01]  /*0ce0*/  ULDC UR4, c[0x0][0x150] ;  /* 0x0000540000047ab9 */ /* 0x000fe20000000800 */
[----:B------:R-:W-:Y:S02]  /*0cf0*/  I2FP.F32.U32 R0, R8 ;  /* 0x0000000800007245 */ /* 0x000fe40000201000 */
[----:B------:R-:W-:-:S03]  /*0d00*/  IADD3 R9, P0, RZ, -R25, RZ ;  /* 0x80000019ff097210 */ /* 0x000fc60007f1e0ff */
[----:B------:R-:W2:Y:S01]  /*0d10*/  LDC R10, c[0x0][0x8c0] ;  /* 0x00023000ff0a7b82 */ /* 0x000ea20000000800 */
[----:B------:R-:W-:Y:S01]  /*0d20*/  FMUL R0, R0, UR4 ;  /* 0x0000000400007c20 */ /* 0x000fe20008400000 */
[----:B------:R-:W-:Y:S01]  /*0d30*/  IADD3.X R11, RZ, ~R4, RZ, P0, !PT ;  /* 0x80000004ff0b7210 */ /* 0x000fe200007fe4ff */
[----:B------:R-:W-:Y:S01]  /*0d40*/  IMAD.WIDE.U32 R4, R9, R20, R16 ;  /* 0x0000001409047225 */ /* 0x000fe200078e0010 */
[----:B------:R-:W-:-:S03]  /*0d50*/  ULDC UR4, c[0x0][0x154] ;  /* 0x0000550000047ab9 */ /* 0x000fc60000000800 */
[----:B------:R-:W-:Y:S01]  /*0d60*/  IMAD R6, R11, R20, RZ ;  /* 0x000000140b067224 */ /* 0x000fe200078e02ff */
[----:B------:R-:W3:Y:S01]  /*0d70*/  LDC R7, c[0x0][0x144] ;  /* 0x00005100ff077b82 */ /* 0x000ee20000000800 */
[----:B------:R-:W4:Y:S02]  /*0d80*/  F2I.U32.TRUNC.NTZ R0, R0 ;  /* 0x0000000000007305 */ /* 0x000f24000020f000 */
[----:B------:R-:W-:-:S04]  /*0d90*/  IMAD R9, R9, R21, R6 ;  /* 0x0000001509097224 */ /* 0x000fc800078e0206 */
[----:B------:R-:W-:Y:S01]  /*0da0*/  IMAD.IADD R9, R5, 0x1, R9 ;  /* 0x0000000105097824 */ /* 0x000fe200078e0209 */
[----:B------:R-:W5:Y:S01]  /*0db0*/  LDC R12, c[0x0][0x8b0] ;  /* 0x00022c00ff0c7b82 */ /* 0x000f620000000800 */
[----:B-1----:R-:W-:-:S04]  /*0dc0*/  ISETP.NE.U32.AND P0, PT, R26, RZ, PT ;  /* 0x000000ff1a00720c */ /* 0x002fc80003f05070 */
[----:B------:R-:W-:-:S03]  /*0dd0*/  ISETP.NE.AND.EX P0, PT, R27, RZ, PT, P0 ;  /* 0x000000ff1b00720c */ /* 0x000fc60003f05300 */
[----:B------:R-:W1:Y:S01]  /*0de0*/  LDC R11, c[0x0][0x900] ;  /* 0x00024000ff0b7b82 */ /* 0x000e620000000800 */
[-CC-:B--2---:R-:W-:Y:S01]  /*0df0*/  SHF.R.U64 R20, R4, R10.reuse, R9.reuse ;  /* 0x0000000a04147219 */ /* 0x184fe20000001209 */
[----:B----4-:R-:W-:Y:S01]  /*0e00*/  IMAD.MOV R5, RZ, RZ, -R0 ;  /* 0x000000ffff057224 */ /* 0x010fe200078e0a00 */
[----:B------:R-:W-:Y:S02]  /*0e10*/  I2FP.F32.U32 R4, R3 ;  /* 0x0000000300047245 */ /* 0x000fe40000201000 */
[----:B------:R-:W-:Y:S01]  /*0e20*/  SHF.R.U32.HI R9, RZ, R10, R9 ;  /* 0x0000000aff097219 */ /* 0x000fe20000011609 */
[----:B------:R-:W-:Y:S02]  /*0e30*/  IMAD.MOV.U32 R10, RZ, RZ, 0x1 ;  /* 0x00000001ff0a7424 */ /* 0x000fe400078e00ff */
[----:B------:R-:W2:Y:S01]  /*0e40*/  LDC R14, c[0x0][0x148] ;  /* 0x00005200ff0e7b82 */ /* 0x000ea20000000800 */
[----:B---3--:R-:W-:Y:S02]  /*0e50*/  IMAD R0, R7, R5, R8 ;  /* 0x0000000507007224 */ /* 0x008fe400078e0208 */
[----:B------:R-:W-:Y:S01]  /*0e60*/  FMUL R5, R4, UR4 ;  /* 0x0000000404057c20 */ /* 0x000fe20008400000 */
[----:B------:R-:W-:-:S04]  /*0e70*/  MOV R4, 0xffffffff ;  /* 0xffffffff00047802 */ /* 0x000fc80000000f00 */
[----:B------:R-:W3:Y:S01]  /*0e80*/  LDC R24, c[0x0][0x8a8] ;  /* 0x00022a00ff187b82 */ /* 0x000ee20000000800 */
[-CC-:B-----5:R-:W-:Y:S02]  /*0e90*/  SHF.R.U64 R28, R20, R12.reuse, R9.reuse ;  /* 0x0000000c141c7219 */ /* 0x1a0fe40000001209 */
[----:B------:R-:W-:Y:S02]  /*0ea0*/  SHF.R.U32.HI R6, RZ, R12, R9 ;  /* 0x0000000cff067219 */ /* 0x000fe40000011609 */
[----:B------:R4:W1:Y:S03]  /*0eb0*/  F2I.U32.TRUNC.NTZ R12, R5 ;  /* 0x00000005000c7305 */ /* 0x000866000020f000 */
[----:B------:R-:W2:Y:S01]  /*0ec0*/  LDC R15, c[0x0][0x8f0] ;  /* 0x00023c00ff0f7b82 */ /* 0x000ea20000000800 */
[-C--:B-1----:R-:W-:Y:S02]  /*0ed0*/  SHF.L.U32 R4, R4, R11.reuse, RZ ;  /* 0x0000000b04047219 */ /* 0x082fe400000006ff */
[----:B------:R-:W-:-:S02]  /*0ee0*/  SHF.R.U64 R30, R28, R11, R6 ;  /* 0x0000000b1c1e7219 */ /* 0x000fc40000001206 */
[-C--:B------:R-:W-:Y:S02]  /*0ef0*/  SHF.R.U32.HI R6, RZ, R11.reuse, R6 ;  /* 0x0000000bff067219 */ /* 0x080fe40000011606 */
[----:B------:R-:W-:Y:S01]  /*0f00*/  SHF.L.U32 R10, R10, R11, RZ ;  /* 0x0000000b0a0a7219 */ /* 0x000fe200000006ff */
[----:B------:R-:W1:Y:S01]  /*0f10*/  LDC R21, c[0x0][0x8e0] ;  /* 0x00023800ff157b82 */ /* 0x000e620000000800 */
[----:B------:R-:W-:Y:S01]  /*0f20*/  LOP3.LUT R11, RZ, R4, RZ, 0x33, !PT ;  /* 0x00000004ff0b7212 */ /* 0x000fe200078e33ff */
[----:B------:R-:W-:Y:S01]  /*0f30*/  IMAD.MOV.U32 R4, RZ, RZ, R30 ;  /* 0x000000ffff047224 */ /* 0x000fe200078e001e */
[----:B----4-:R-:W-:-:S05]  /*0f40*/  MOV R5, R6 ;  /* 0x0000000600057202 */ /* 0x010fca0000000f00 */
[----:B------:R-:W4:Y:S01]  /*0f50*/  LDC R23, c[0x0][0x8b8] ;  /* 0x00022e00ff177b82 */ /* 0x000f220000000800 */
[----:B---3--:R-:W-:Y:S05]  /*0f60*/  @!P0 BRA `(.L_x_13) ;  /* 0x0000000000288947 */ /* 0x008fea0003800000 */
[----:B------:R-:W3:Y:S02]  /*0f70*/  LDC R9, c[0x0][0x8f4] ;  /* 0x00023d00ff097b82 */ /* 0x000ee40000000800 */
[----:B---3--:R-:W-:-:S05]  /*0f80*/  IADD3 R9, P0, R30, R9, RZ ;  /* 0x000000091e097210 */ /* 0x008fca0007f1e0ff */
[----:B------:R-:W-:-:S04]  /*0f90*/  IMAD.X R13, RZ, RZ, R6, P0 ;  /* 0x000000ffff0d7224 */ /* 0x000fc800000e0606 */
[----:B------:R-:W-:-:S04]  /*0fa0*/  IMAD.WIDE.U32 R4, R13, R26, RZ ;  /* 0x0000001a0d047225 */ /* 0x000fc800078e00ff */
[----:B------:R-:W-:-:S04]  /*0fb0*/  IMAD.WIDE.U32 R6, P0, R9, R27, R4 ;  /* 0x0000001b09067225 */ /* 0x000fc80007800004 */
[----:B------:R-:W-:Y:S01]  /*0fc0*/  IMAD.WIDE.U32 R4, R9, R26, RZ ;  /* 0x0000001a09047225 */ /* 0x000fe200078e00ff */
[----:B------:R-:W-:-:S03]  /*0fd0*/  MOV R8, R7 ;  /* 0x0000000700087202 */ /* 0x000fc60000000f00 */
[----:B------:R-:W-:Y:S01]  /*0fe0*/  IMAD.X R9, RZ, RZ, RZ, P0 ;  /* 0x000000ffff097224 */ /* 0x000fe200000e06ff */
[----:B------:R-:W-:-:S05]  /*0ff0*/  IADD3 RZ, P0, R5, R6, RZ ;  /* 0x0000000605ff7210 */ /* 0x000fca0007f1e0ff */
[----:B------:R-:W-:-:S08]  /*1000*/  IMAD.WIDE.U32.X R4, R13, R27, R8, P0 ;  /* 0x0000001b0d047225 */ /* 0x000fd000000e0408 */
.L_x_13:
[----:B--2---:R-:W-:Y:S01]  /*1010*/  SHF.R.U64 R4, R4, R15, R5 ;  /* 0x0000000f04047219 */ /* 0x004fe20000001205 */
[----:B------:R-:W-:Y:S01]  /*1020*/  VIADD R5, R24, 0xffffffff ;  /* 0xffffffff18057836 */ /* 0x000fe20000000000 */
[----:B------:R-:W-:Y:S01]  /*1030*/  LOP3.LUT R11, R28, R11, RZ, 0xc0, !PT ;  /* 0x0000000b1c0b7212 */ /* 0x000fe200078ec0ff */
[----:B------:R-:W-:Y:S01]  /*1040*/  IMAD.MOV R12, RZ, RZ, -R12 ;  /* 0x000000ffff0c7224 */ /* 0x000fe200078e0a0c */
[----:B------:R-:W-:Y:S02]  /*1050*/  IADD3 R6, -R4, RZ, RZ ;  /* 0x000000ff04067210 */ /* 0x000fe40007ffe1ff */
[----:B------:R-:W-:Y:S01]  /*1060*/  LOP3.LUT R5, R20, R5, RZ, 0xc0, !PT ;  /* 0x0000000514057212 */ /* 0x000fe200078ec0ff */
[----:B------:R-:W-:Y:S01]  /*1070*/  @P6 IMAD R0, R14, R12, R3 ;  /* 0x0000000c0e006224 */ /* 0x000fe200078e0203 */
[----:B------:R-:W-:Y:S01]  /*1080*/  R2UR UR47, R25 ;  /* 0x00000000192f72ca */ /* 0x000fe200000e0000 */
[----:B------:R-:W-:Y:S02]  /*1090*/  IMAD R11, R10, R4, R11 ;  /* 0x000000040a0b7224 */ /* 0x000fe400078e020b */
[----:B-1----:R-:W-:-:S02]  /*10a0*/  IMAD R3, R6, R21, R30 ;  /* 0x0000001506037224 */ /* 0x002fc400078e021e */
[----:B----4-:R-:W-:Y:S02]  /*10b0*/  IMAD R0, R11, R23, R0 ;  /* 0x000000170b007224 */ /* 0x010fe400078e0200 */
[----:B------:R-:W-:Y:S02]  /*10c0*/  IMAD R3, R3, R24, R5 ;  /* 0x0000001803037224 */ /* 0x000fe400078e0205 */
[----:B------:R-:W-:-:S03]  /*10d0*/  IMAD.MOV.U32 R4, RZ, RZ, 0x1 ;  /* 0x00000001ff047424 */ /* 0x000fc600078e00ff */
[----:B------:R-:W-:Y:S02]  /*10e0*/  SEL R153, R3, R0, !P6 ;  /* 0x0000000003997207 */ /* 0x000fe40007000000 */
[----:B------:R-:W-:Y:S02]  /*10f0*/  SEL R154, R0, R3, !P6 ;  /* 0x00000003009a7207 */ /* 0x000fe40007000000 */
[----:B------:R-:W-:-:S07]  /*1100*/  PRMT R0, R4, 0x7610, R0 ;  /* 0x0000761004007816 */ /* 0x000fce0000000000 */
.L_x_11:
[----:B------:R-:W-:-:S08]  /*1110*/  NOP ;  /* 0x0000000000007918 */ /* 0x000fd00000000000 */
[----:B------:R-:W1:Y:S02]  /*1120*/  USETMAXREG.TRY_ALLOC.CTAPOOL UP0, 0xe8 ;  /* 0x000000e8000079c8 */ /* 0x000e640008000600 */
[----:B-1----:R-:W-:-:S13]  /*1130*/  PLOP3.LUT P0, PT, PT, PT, UP0, 0x80, 0x0 ;  /* 0x000000000000781c */ /* 0x002fda0003f0f008 */
[----:B------:R-:W-:Y:S05]  /*1140*/  @!P0 BRA `(.L_x_11) ;  /* 0xfffffffc00f08947 */ /* 0x000fea000383ffff */
[----:B------:R-:W-:Y:S02]  /*1150*/  ULDC.64 UR4, c[0x0][0x590] ;  /* 0x0001640000047ab9 */ /* 0x000fe40000000a00 */
[----:B------:R-:W-:Y:S01]  /*1160*/  IMAD.U32 R165, RZ, RZ, UR4 ;  /* 0x00000004ffa57e24 */ /* 0x000fe2000f8e00ff */
[----:B------:R-:W-:-:S04]  /*1170*/  MOV R166, UR5 ;  /* 0x0000000500a67c02 */ /* 0x000fc80008000f00 */
[----:B------:R-:W-:-:S04]  /*1180*/  ISETP.NE.U32.AND P0, PT, R165, RZ, PT ;  /* 0x000000ffa500720c */ /* 0x000fc80003f05070 */
[----:B------:R-:W-:-:S13]  /*1190*/  ISETP.NE.AND.EX P0, PT, R166, RZ, PT, P0 ;  /* 0x000000ffa600720c */ /* 0x000fda0003f05300 */
[----:B------:R-:W-:Y:S05]  /*11a0*/  @P0 BRA `(.L_x_14) ;  /* 0x00000000002c0947 */ /* 0x000fea0003800000 */
[----:B------:R-:W-:Y:S02]  /*11b0*/  ULDC.64 UR4, c[0x0][0x588] ;  /* 0x0001620000047ab9 */ /* 0x000fe40000000a00 */
[----:B------:R-:W-:-:S04]  /*11c0*/  ISETP.NE.U32.AND P0, PT, RZ, UR4, PT ;  /* 0x00000004ff007c0c */ /* 0x000fc8000bf05070 */
[----:B------:R-:W-:-:S13]  /*11d0*/  ISETP.NE.AND.EX P0, PT, RZ, UR5, PT, P0 ;  /* 0x00000005ff007c0c */ /* 0x000fda000bf05300 */
[----:B------:R-:W-:Y:S05]  /*11e0*/  @!P0 BRA `(.L_x_15) ;  /* 0x0000000000108947 */ /* 0x000fea0003800000 */
[----:B------:R-:W1:Y:S02]  /*11f0*/  LDC.64 R162, c[0x0][0x588] ;  /* 0x00016200ffa27b82 */ /* 0x000e640000000a00 */
[----:B-1----:R1:W5:Y:S01]  /*1200*/  LDG.E R162, desc[UR42][R162.64] ;  /* 0x0000002aa2a27981 */ /* 0x002362000c1e1900 */
[----:B------:R-:W-:Y:S01]  /*1210*/  IMAD.MOV.U32 R152, RZ, RZ, 0x1 ;  /* 0x00000001ff987424 */ /* 0x000fe200078e00ff */
[----:B------:R-:W-:Y:S06]  /*1220*/  BRA `(.L_x_14) ;  /* 0x00000000000c7947 */ /* 0x000fec0003800000 */
.L_x_15:
[----:B------:R-:W-:Y:S01]  /*1230*/  ULDC UR4, c[0x0][0x580] ;  /* 0x0001600000047ab9 */ /* 0x000fe20000000800 */
[----:B------:R-:W-:Y:S01]  /*1240*/  IMAD.MOV.U32 R152, RZ, RZ, 0x1 ;  /* 0x00000001ff987424 */ /* 0x000fe200078e00ff */
[----:B------:R-:W-:-:S07]  /*1250*/  MOV R162, UR4 ;  /* 0x0000000400a27c02 */ /* 0x000fce0008000f00 */
.L_x_14:
[----:B------:R-:W-:Y:S02]  /*1260*/  ULDC.64 UR4, c[0x0][0x5b0] ;  /* 0x00016c0000047ab9 */ /* 0x000fe40000000a00 */
[----:B------:R-:W-:-:S04]  /*1270*/  ISETP.NE.U32.AND P0, PT, RZ, UR4, PT ;  /* 0x00000004ff007c0c */ /* 0x000fc8000bf05070 */
[----:B------:R-:W-:-:S13]  /*1280*/  ISETP.NE.AND.EX P0, PT, RZ, UR5, PT, P0 ;  /* 0x00000005ff007c0c */ /* 0x000fda000bf05300 */
[----:B------:R-:W-:Y:S05]  /*1290*/  @P0 BRA `(.L_x_16) ;  /* 0x0000000000240947 */ /* 0x000fea0003800000 */
[----:B------:R-:W-:Y:S02]  /*12a0*/  ULDC.64 UR4, c[0x0][0x5a8] ;  /* 0x00016a0000047ab9 */ /* 0x000fe40000000a00 */
[----:B------:R-:W-:-:S04]  /*12b0*/  ISETP.NE.U32.AND P0, PT, RZ, UR4, PT ;  /* 0x00000004ff007c0c */ /* 0x000fc8000bf05070 */
[----:B------:R-:W-:-:S13]  /*12c0*/  ISETP.NE.AND.EX P0, PT, RZ, UR5, PT, P0 ;  /* 0x00000005ff007c0c */ /* 0x000fda000bf05300 */
[----:B------:R-:W-:Y:S05]  /*12d0*/  @!P0 BRA `(.L_x_17) ;  /* 0x00000000000c8947 */ /* 0x000fea0003800000 */
[----:B------:R-:W2:Y:S02]  /*12e0*/  LDC.64 R160, c[0x0][0x5a8] ;  /* 0x00016a00ffa07b82 */ /* 0x000ea40000000a00 */
[----:B--2---:R2:W5:Y:S01]  /*12f0*/  LDG.E R160, desc[UR42][R160.64] ;  /* 0x0000002aa0a07981 */ /* 0x004562000c1e1900 */
[----:B------:R-:W-:Y:S05]  /*1300*/  BRA `(.L_x_16) ;  /* 0x0000000000087947 */ /* 0x000fea0003800000 */
.L_x_17:
[----:B------:R-:W-:Y:S02]  /*1310*/  ULDC UR4, c[0x0][0x5a0] ;  /* 0x0001680000047ab9 */ /* 0x000fe40000000800 */
[----:B------:R-:W-:-:S07]  /*1320*/  IMAD.U32 R160, RZ, RZ, UR4 ;  /* 0x00000004ffa07e24 */ /* 0x000fce000f8e00ff */
.L_x_16:
[----:B------:R-:W-:Y:S01]  /*1330*/  LOP3.LUT P1, RZ, R0, 0xff, RZ, 0xc0, !PT ;  /* 0x000000ff00ff7812 */ /* 0x000fe2000782c0ff */
[----:B------:R-:W-:Y:S01]  /*1340*/  UMOV UR36, URZ ;  /* 0x0000003f00247c82 */ /* 0x000fe20008000000 */
[----:B------:R-:W-:-:S11]  /*1350*/  PLOP3.LUT P0, PT, PT, PT, PT, 0x80, 0x0 ;  /* 0x000000000000781c */ /* 0x000fd60003f0f070 */
[----:B------:R-:W-:Y:S05]  /*1360*/  @!P1 BRA `(.L_x_18) ;  /* 0x0000005800e09947 */ /* 0x000fea0003800000 */
[----:B------:R-:W-:Y:S01]  /*1370*/  ULDC UR4, c[0x0][0x28c] ;  /* 0x0000a30000047ab9 */ /* 0x000fe20000000800 */
[----:B------:R-:W-:Y:S01]  /*1380*/  IMAD.MOV.U32 R155, RZ, RZ, 0x10 ;  /* 0x00000010ff9b7424 */ /* 0x000fe200078e00ff */
[----:B------:R-:W-:Y:S01]  /*1390*/  UIADD3 UR4, UR4, 0x3f, URZ ;  /* 0x0000003f04047890 */ /* 0x000fe2000fffe03f */
[----:B------:R-:W-:Y:S01]  /*13a0*/  LOP3.LUT P0, RZ, R18, 0x4, RZ, 0xc0, !PT ;  /* 0x0000000412ff7812 */ /* 0x000fe2000780c0ff */
[----:B-----5:R-:W-:Y:S01]  /*13b0*/  IMAD.MOV.U32 R156, RZ, RZ, R162 ;  /* 0x000000ffff9c7224 */ /* 0x020fe200078e00a2 */
[----:B------:R-:W-:Y:S01]  /*13c0*/  LOP3.LUT R164, R22, 0x1, RZ, 0xfc, !PT ;  /* 0x0000000116a47812 */ /* 0x000fe200078efcff */
[----:B------:R-:W-:Y:S01]  /*13d0*/  USHF.R.S32.HI UR5, URZ, 0x1f, UR4 ;  /* 0x0000001f3f057899 */ /* 0x000fe20008011404 */
[----:B-1----:R-:W-:Y:S01]  /*13e0*/  LOP3.LUT R163, R19, 0x1, RZ, 0xfc, !PT ;  /* 0x0000000113a37812 */ /* 0x002fe200078efcff */
[----:B------:R-:W-:Y:S01]  /*13f0*/  ULDC.64 UR54, c[0x0][0x198] ;  /* 0x0000660000367ab9 */ /* 0x000fe20000000a00 */
[C---:B------:R-:W-:Y:S01]  /*1400*/  PRMT R158, R152.reuse, 0x7610, R158 ;  /* 0x00007610989e7816 */ /* 0x040fe2000000009e */
[----:B------:R-:W-:Y:S01]  /*1410*/  ULEA.HI UR5, UR5, UR4, URZ, 0x6 ;  /* 0x0000000405057291 */ /* 0x000fe2000f8f303f */
[----:B------:R-:W-:Y:S01]  /*1420*/  MOV R159, R162 ;  /* 0x000000a2009f7202 */ /* 0x000fe20000000f00 */
[----:B------:R-:W-:Y:S01]  /*1430*/  UMOV UR39, URZ ;  /* 0x0000003f00277c82 */ /* 0x000fe20008000000 */
[----:B------:R-:W-:Y:S01]  /*1440*/  PRMT R157, R152, 0x7610, R157 ;  /* 0x00007610989d7816 */ /* 0x000fe2000000009d */
[----:B------:R-:W-:Y:S01]  /*1450*/  UMOV UR48, URZ ;  /* 0x0000003f00307c82 */ /* 0x000fe20008000000 */
[----:B------:R-:W-:Y:S01]  /*1460*/  SEL R155, R155, 0xfffffff0, !P0 ;  /* 0xfffffff09b9b7807 */ /* 0x000fe20004000000 */
[----:B------:R-:W-:Y:S01]  /*1470*/  USHF.R.S32.HI UR50, URZ, 0x6, UR5 ;  /* 0x000000063f327899 */ /* 0x000fe20008011405 */
[----:B------:R-:W-:Y:S01]  /*1480*/  UMOV UR49, URZ ;  /* 0x0000003f00317c82 */ /* 0x000fe20008000000 */
[----:B------:R-:W-:-:S10]  /*1490*/  UMOV UR36, URZ ;  /* 0x0000003f00247c82 */ /* 0x000fd40008000000 */
.L_x_130:
[----:B------:R-:W-:Y:S01]  /*14a0*/  LOP3.LUT R0, R18, 0x80, RZ, 0xc0, !PT ;  /* 0x0000008012007812 */ /* 0x000fe200078ec0ff */
[----:B-1----:R-:W1:Y:S01]  /*14b0*/  S2UR UR51, SR_CgaCtaId ;  /* 0x00000000003379c3 */ /* 0x002e620000008800 */
[----:B------:R-:W-:Y:S02]  /*14c0*/  UMOV UR52, 0x400 ;  /* 0x0000040000347882 */ /* 0x000fe40000000000 */
[----:B------:R-:W-:-:S06]  /*14d0*/  SHF.R.U32.HI R0, RZ, 0x7, R0 ;  /* 0x00000007ff007819 */ /* 0x000fcc0000011600 */
[----:B------:R-:W3:Y:S01]  /*14e0*/  SHFL.IDX PT, R0, R0, RZ, 0x1f ;  /* 0x00001fff00007589 */ /* 0x000ee200000e0000 */
[----:B-1----:R-:W-:Y:S01]  /*14f0*/  ULEA UR52, UR51, UR52, 0x18 ;  /* 0x0000003433347291 */ /* 0x002fe2000f8ec03f */
[----:B---3--:R-:W-:-:S13]  /*1500*/  R2UR UR4, R0 ;  /* 0x00000000000472ca */ /* 0x008fda00000e0000 */
[----:B------:R-:W-:-:S04]  /*1510*/  ULEA.HI UR5, UR4, UR4, URZ, 0x1 ;  /* 0x0000000404057291 */ /* 0x000fc8000f8f083f */
[----:B------:R-:W-:-:S04]  /*1520*/  ULOP3.LUT UR5, UR5, 0x7fffe, URZ, 0xc0, !UPT ;  /* 0x0007fffe05057892 */ /* 0x000fc8000f8ec03f */
[----:B------:R-:W-:-:S03]  /*1530*/  UIADD3 UR5, UR4, -UR5, URZ ;  /* 0x8000000504057290 */ /* 0x000fc6000fffe03f */
[----:B------:R-:W-:Y:S01]  /*1540*/  ULDC UR4, c[0x0][0x28c] ;  /* 0x0000a30000047ab9 */ /* 0x000fe20000000800 */
[----:B------:R-:W-:Y:S01]  /*1550*/  ULEA UR5, UR5, UR52, 0xd ;  /* 0x0000003405057291 */ /* 0x000fe2000f8e683f */
[----:B------:R-:W-:-:S03]  /*1560*/  ISETP.LT.AND P0, PT, RZ, UR4, PT ;  /* 0x00000004ff007c0c */ /* 0x000fc6000bf01270 */
[----:B------:R-:W-:-:S04]  /*1570*/  UIADD3 UR5, UR5, 0x8400, URZ ;  /* 0x0000840005057890 */ /* 0x000fc8000fffe03f */
[----:B------:R-:W-:-:S04]  /*1580*/  USHF.R.U32.HI UR5, URZ, 0x4, UR5 ;  /* 0x000000043f057899 */ /* 0x000fc80008011605 */
[----:B------:R-:W-:Y:S02]  /*1590*/  ULOP3.LUT UR44, UR5, 0x3fff, URZ, 0xc0, !UPT ;  /* 0x00003fff052c7892 */ /* 0x000fe4000f8ec03f */
[----:B------:R-:W-:Y:S10]  /*15a0*/  @P0 BRA `(.L_x_19) ;  /* 0x0000000000400947 */ /* 0x000ff40003800000 */
[----:B------:R-:W-:Y:S01]  /*15b0*/  MOV R0, 0x0 ;  /* 0x0000000000007802 */ /* 0x000fe20000000f00 */
[----:B------:R-:W-:Y:S01]  /*15c0*/  ULDC.64 UR4, c[0x4][0x70] ;  /* 0x01001c0000047ab9 */ /* 0x000fe20000000a00 */
[----:B------:R-:W-:Y:S01]  /*15d0*/  ULDC.64 UR6, c[0x4][0x8] ;  /* 0x0100020000067ab9 */ /* 0x000fe20000000a00 */
[----:B------:R-:W-:Y:S01]  /*15e0*/  IMAD.U32 R4, RZ, RZ, UR4 ;  /* 0x00000004ff047e24 */ /* 0x000fe2000f8e00ff */
[----:B------:R1:W3:Y:S01]  /*15f0*/  LDC.64 R14, c[0x4][R0] ;  /* 0x01000000000e7b82 */ /* 0x0002e20000000a00 */
[----:B------:R-:W-:Y:S01]  /*1600*/  MOV R5, UR5 ;  /* 0x0000000500057c02 */ /* 0x000fe20008000f00 */
[----:B------:R-:W-:Y:S01]  /*1610*/  ULDC.64 UR4, c[0x4][0x78] ;  /* 0x01001e0000047ab9 */ /* 0x000fe20000000a00 */
[----:B------:R-:W-:Y:S01]  /*1620*/  MOV R10, UR6 ;  /* 0x00000006000a7c02 */ /* 0x000fe20008000f00 */
[----:B------:R-:W-:Y:S01]  /*1630*/  IMAD.U32 R6, RZ, RZ, UR4 ;  /* 0x00000004ff067e24 */ /* 0x000fe2000f8e00ff */
[----:B------:R-:W-:Y:S01]  /*1640*/  MOV R12, 0x1 ;  /* 0x00000001000c7802 */ /* 0x000fe20000000f00 */
[----:B------:R-:W-:-:S02]  /*1650*/  IMAD.U32 R7, RZ, RZ, UR5 ;  /* 0x00000005ff077e24 */ /* 0x000fc4000f8e00ff */
[----:B------:R-:W-:Y:S02]  /*1660*/  IMAD.U32 R11, RZ, RZ, UR7 ;  /* 0x00000007ff0b7e24 */ /* 0x000fe4000f8e00ff */
[----:B------:R-:W-:Y:S02]  /*1670*/  IMAD.MOV.U32 R8, RZ, RZ, 0x1e1 ;  /* 0x000001e1ff087424 */ /* 0x000fe400078e00ff */
[----:B-1----:R-:W-:-:S07]  /*1680*/  IMAD.MOV.U32 R13, RZ, RZ, RZ ;  /* 0x000000ffff0d7224 */ /* 0x002fce00078e00ff */
[----:B------:R-:W-:-:S07]  /*1690*/  LEPC R20, `(.L_x_19) ;  /* 0x000000001014794e */ /* 0x000fce0000000000 */
[----:B--23--:R-:W-:Y:S05]  /*16a0*/  CALL.ABS.NOINC R14 ;  /* 0x000000000e007343 */ /* 0x00cfea0003c00000 */
.L_x_19:
[----:B------:R-:W-:-:S13]  /*16b0*/  ISETP.NE.AND P0, PT, R164, 0x3, PT ;  /* 0x00000003a400780c */ /* 0x000fda0003f05270 */
[----:B------:R-:W-:Y:S05]  /*16c0*/  @!P0 BRA `(.L_x_20) ;  /* 0x0000000000048947 */ /* 0x000fea0003800000 */
[----:B------:R-:W-:Y:S01]  /*16d0*/  BPT.TRAP 0x1 ;  /* 0x000000040000795c */ /* 0x000fe20000300000 */
.L_x_20:
[----:B------:R-:W-:Y:S01]  /*16e0*/  IMAD.U32 R3, RZ, RZ, UR49 ;  /* 0x00000031ff037e24 */ /* 0x000fe2000f8e00ff */
[----:B------:R-:W-:-:S04]  /*16f0*/  MOV R0, UR48 ;  /* 0x0000003000007c02 */ /* 0x000fc80008000f00 */
[----:B------:R-:W-:Y:S02]  /*1700*/  LEA R3, R3, UR52, 0x3 ;  /* 0x0000003403037c11 */ /* 0x000fe4000f8e18ff */
[----:B------:R-:W-:-:S04]  /*1710*/  SHF.L.U32 R0, R0, 0x1f, RZ ;  /* 0x0000001f00007819 */ /* 0x000fc800000006ff */
[----:B------:R1:W3:Y:S01]  /*1720*/  SYNCS.PHASECHK.TRANS64.TRYWAIT P1, [R3+URZ], R0 ;  /* 0x00000000030075a7 */ /* 0x0002e2000802017f */
[----:B------:R-:W-:Y:S05]  /*1730*/  @!P0 BRA `(.L_x_21) ;  /* 0x0000000000048947 */ /* 0x000fea0003800000 */
[----:B------:R-:W-:Y:S01]  /*1740*/  BPT.TRAP 0x1 ;  /* 0x000000040000795c */ /* 0x000fe20000300000 */
.L_x_21:
[----:B---3--:R-:W-:Y:S05]  /*1750*/  @P1 BRA `(.L_x_22) ;  /* 0x0000000000081947 */ /* 0x008fea0003800000 */
[----:B------:R-:W3:Y:S02]  /*1760*/  SYNCS.PHASECHK.TRANS64.TRYWAIT P1, [R3+URZ], R0 ;  /* 0x00000000030075a7 */ /* 0x000ee4000802017f */
[----:B---3--:R-:W-:Y:S05]  /*1770*/  @!P1 BRA `(.L_x_23) ;  /* 0x00000088000c9947 */ /* 0x008fea0003800000 */
.L_x_22:
[----:B------:R-:W-:-:S04]  /*1780*/  UISETP.LT.AND UP0, UPT, UR50, 0x1, UPT ;  /* 0x000000013200788c */ /* 0x000fc8000bf01270 */
[----:B------:R-:W-:-:S06]  /*1790*/  USEL UR4, UR50, 0x1, UP0 ;  /* 0x0000000132047887 */ /* 0x000fcc0008000000 */
[----:B-1-3--:R-:W-:Y:S01]  /*17a0*/  IMAD.U32 R0, RZ, RZ, UR4 ;  /* 0x00000004ff007e24 */ /* 0x00afe2000f8e00ff */
[----:B------:R-:W-:Y:S05]  /*17b0*/  WARPSYNC.ALL ;  /* 0x0000000000007948 */ /* 0x000fea0003800000 */
[----:B------:R-:W-:-:S04]  /*17c0*/  IADD3 R0, -R0, UR50, RZ ;  /* 0x0000003200007c10 */ /* 0x000fc8000fffe1ff */
[----:B------:R-:W-:Y:S01]  /*17d0*/  ISETP.GE.AND P1, PT, R0, 0x1, PT ;  /* 0x000000010000780c */ /* 0x000fe20003f26270 */
[----:B------:R-:W-:Y:S01]  /*17e0*/  UIADD3 UR4, UR52, 0x28400, URZ ;  /* 0x0002840034047890 */ /* 0x000fe2000fffe03f */
[----:B------:R-:W-:Y:S01]  /*17f0*/  WARPGROUP.ARRIVE ;  /* 0x00000000000079c5 */ /* 0x000fe20000000000 */
[----:B------:R-:W-:Y:S01]  /*1800*/  UMOV UR9, 0x40000040 ;  /* 0x4000004000097882 */ /* 0x000fe20000000000 */
[----:B------:R-:W-:Y:S01]  /*1810*/  UMOV UR11, 0x40000040 ;  /* 0x40000040000b7882 */ /* 0x000fe20000000000 */
[----:B------:R-:W-:-:S04]  /*1820*/  USHF.R.U32.HI UR4, URZ, 0x4, UR4 ;  /* 0x000000043f047899 */ /* 0x000fc80008011604 */
[----:B------:R-:W-:Y:S02]  /*1830*/  ULOP3.LUT UR5, UR4, 0x3fff, URZ, 0xc0, !UPT ;  /* 0x00003fff04057892 */ /* 0x000fe4000f8ec03f */
[----:B------:R-:W-:Y:S02]  /*1840*/  ULOP3.LUT UR4, UR44, 0x10000, URZ, 0xfc, !UPT ;  /* 0x000100002c047892 */ /* 0x000fe4000f8efc3f */
[----:B------:R-:W-:Y:S02]  /*1850*/  ULOP3.LUT UR5, UR5, 0x10000, URZ, 0xfc, !UPT ;  /* 0x0001000005057892 */ /* 0x000fe4000f8efc3f */
[----:B------:R-:W-:Y:S02]  /*1860*/  ULEA UR6, UR49, UR4, 0xb ;  /* 0x0000000431067291 */ /* 0x000fe4000f8e583f */
[----:B------:R-:W-:-:S05]  /*1870*/  ULEA UR7, UR49, UR5, 0xa ;  /* 0x0000000531077291 */ /* 0x000fca000f8e503f */
[----:B------:R-:W-:Y:S02]  /*1880*/  UMOV UR8, UR6 ;  /* 0x0000000600087c82 */ /* 0x000fe40008000000 */
[----:B------:R-:W-:Y:S02]  /*1890*/  UMOV UR10, UR7 ;  /* 0x00000007000a7c82 */ /* 0x000fe40008000000 */
[----:B------:R-:W-:Y:S01]  /*18a0*/  HGMMA.64x128x16.F32 R88, gdesc[UR8], RZ, !UPT, gsb0 ;  /* 0x01e00000085879f0 */ /* 0x000fe2000c0008ff */
[----:B------:R-:W-:Y:S01]  /*18b0*/  UIADD3 UR8, UR6, 0x400, URZ ;  /* 0x0000040006087890 */ /* 0x000fe2000fffe03f */
[----:B------:R-:W-:Y:S01]  /*18c0*/  UMOV UR9, 0x40000040 ;  /* 0x4000004000097882 */ /* 0x000fe20000000000 */
[----:B------:R-:W-:Y:S02]  /*18d0*/  WARPGROUP.DEPBAR.LE gsb0, 0x0 ;  /* 0x00008000000079c5 */ /* 0x000fe40000010000 */
[----:B------:R-:W-:-:S07]  /*18e0*/  WARPGROUP.ARRIVE ;  /* 0x00000000000079c5 */ /* 0x000fce0000000000 */
[----:B------:R-:W-:Y:S01]  /*18f0*/  HGMMA.64x128x16.F32 R24, gdesc[UR8], RZ, !UPT, gsb0 ;  /* 0x01e00000081879f0 */ /* 0x000fe2000c0008ff */
[----:B------:R-:W-:Y:S02]  /*1900*/  UIADD3 UR8, UR6, 0x2, URZ ;  /* 0x0000000206087890 */ /* 0x000fe4000fffe03f */
[----:B------:R-:W-:Y:S01]  /*1910*/  UIADD3 UR10, UR7, 0x2, URZ ;  /* 0x00000002070a7890 */ /* 0x000fe2000fffe03f */
[----:B------:R-:W-:Y:S01]  /*1920*/  UMOV UR9, 0x40000040 ;  /* 0x4000004000097882 */ /* 0x000fe20000000000 */
[----:B------:R-:W-:Y:S01]  /*1930*/  UMOV UR11, 0x40000040 ;  /* 0x40000040000b7882 */ /* 0x000fe20000000000 */
[----:B------:R-:W-:Y:S02]  /*1940*/  WARPGROUP.DEPBAR.LE gsb0, 0x0 ;  /* 0x00008000000079c5 */ /* 0x000fe40000010000 */
[----:B------:R-:W-:-:S06]  /*1950*/  WARPGROUP.ARRIVE ;  /* 0x00000000000079c5 */ /* 0x000fcc0000000000 */
[----:B------:R-:W-:Y:S01]  /*1960*/  HGMMA.64x128x16.F32 R88, gdesc[UR8], R88, gsb0 ;  /* 0x01e00000085879f0 */ /* 0x000fe20008000858 */
[----:B------:R-:W-:Y:S01]  /*1970*/  UIADD3 UR8, UR6, 0x402, URZ ;  /* 0x0000040206087890 */ /* 0x000fe2000fffe03f */
[----:B------:R-:W-:Y:S01]  /*1980*/  UMOV UR9, 0x40000040 ;  /* 0x4000004000097882 */ /* 0x000fe20000000000 */
[----:B------:R-:W-:Y:S02]  /*1990*/  WARPGROUP.DEPBAR.LE gsb0, 0x0 ;  /* 0x00008000000079c5 */ /* 0x000fe40000010000 */
[----:B------:R-:W-:-:S07]  /*19a0*/  WARPGROUP.ARRIVE ;  /* 0x00000000000079c5 */ /* 0x000fce0000000000 */
[----:B------:R-:W-:Y:S01]  /*19b0*/  HGMMA.64x128x16.F32 R24, gdesc[UR8], R24, gsb0 ;  /* 0x01e00000081879f0 */ /* 0x000fe20008000818 */
        /* <DEDUP_REMOVED lines=23> */
[----:B------:R-:W-:Y:S03]  /*1b30*/  HGMMA.64x128x16.F32 R24, gdesc[UR8], R24, gsb0 ;  /* 0x01e00000081879f0 */ /* 0x000fe60008000818 */
[----:B------:R-:W-:Y:S02]  /*1b40*/  WARPGROUP.DEPBAR.LE gsb0, 0x0 ;  /* 0x00008000000079c5 */ /* 0x000fe40000010000 */
[----:B------:R-:W-:Y:S05]  /*1b50*/  @!P1 BRA `(.L_x_24) ;  /* 0x00000004005c9947 */ /* 0x000fea0003800000 */
[----:B------:R-:W-:-:S04]  /*1b60*/  UIADD3 UR6, UR49, 0x1, URZ ;  /* 0x0000000131067890 */ /* 0x000fc8000fffe03f */
[----:B------:R-:W-:-:S04]  /*1b70*/  UISETP.NE.AND UP0, UPT, UR6, 0x4, UPT ;  /* 0x000000040600788c */ /* 0x000fc8000bf05270 */
[----:B------:R-:W-:Y:S02]  /*1b80*/  USEL UR7, URZ, 0x1, UP0 ;  /* 0x000000013f077887 */ /* 0x000fe40008000000 */
[----:B------:R-:W-:Y:S02]  /*1b90*/  USEL UR6, UR6, URZ, UP0 ;  /* 0x0000003f06067287 */ /* 0x000fe40008000000 */
[----:B------:R-:W-:-:S06]  /*1ba0*/  ULOP3.LUT UR7, UR48, UR7, URZ, 0x3c, !UPT ;  /* 0x0000000730077292 */ /* 0x000fcc000f8e3c3f */
[----:B------:R-:W-:Y:S01]  /*1bb0*/  IMAD.U32 R5, RZ, RZ, UR7 ;  /* 0x00000007ff057e24 */ /* 0x000fe2000f8e00ff */
[----:B------:R-:W-:-:S06]  /*1bc0*/  UMOV UR7, UR49 ;  /* 0x0000003100077c82 */ /* 0x000fcc0008000000 */
.L_x_31:
[----:B-1-3--:R-:W-:Y:S05]  /*1bd0*/  @!P0 BRA `(.L_x_25) ;  /* 0x0000000000048947 */ /* 0x00afea0003800000 */
[----:B------:R-:W-:Y:S01]  /*1be0*/  BPT.TRAP 0x1 ;  /* 0x000000040000795c */ /* 0x000fe20000300000 */
.L_x_25:
[----:B------:R-:W-:Y:S01]  /*1bf0*/  ULEA UR8, UR6, UR52, 0x3 ;  /* 0x0000003406087291 */ /* 0x000fe2000f8e183f */
[----:B------:R-:W-:-:S08]  /*1c00*/  SHF.L.U32 R3, R5, 0x1f, RZ ;  /* 0x0000001f05037819 */ /* 0x000fd000000006ff */
[----:B------:R1:W3:Y:S01]  /*1c10*/  SYNCS.PHASECHK.TRANS64.TRYWAIT P1, [UR8], R3 ;  /* 0x00000003ff0075a7 */ /* 0x0002e20008020148 */
[----:B------:R-:W-:Y:S05]  /*1c20*/  @!P0 BRA `(.L_x_26) ;  /* 0x0000000000048947 */ /* 0x000fea0003800000 */
[----:B------:R-:W-:Y:S01]  /*1c30*/  BPT.TRAP 0x1 ;  /* 0x000000040000795c */ /* 0x000fe20000300000 */
.L_x_26:
[----:B---3--:R-:W-:Y:S05]  /*1c40*/  @P1 BRA `(.L_x_27) ;  /* 0x0000000000081947 */ /* 0x008fea0003800000 */
[----:B------:R-:W3:Y:S02]  /*1c50*/  SYNCS.PHASECHK.TRANS64.TRYWAIT P1, [UR8], R3 ;  /* 0x00000003ff0075a7 */ /* 0x000ee40008020148 */
[----:B---3--:R-:W-:Y:S05]  /*1c60*/  @!P1 BRA `(.L_x_28) ;  /* 0x0000008000e49947 */ /* 0x008fea0003800000 */
.L_x_27:
[----:B------:R-:W-:Y:S01]  /*1c70*/  ULEA UR12, UR6, UR4, 0xb ;  /* 0x00000004060c7291 */ /* 0x000fe2000f8e583f */
[----:B------:R-:W-:Y:S01]  /*1c80*/  WARPGROUP.ARRIVE ;  /* 0x00000000000079c5 */ /* 0x000fe20000000000 */
[----:B------:R-:W-:Y:S01]  /*1c90*/  ULEA UR13, UR6, UR5, 0xa ;  /* 0x00000005060d7291 */ /* 0x000fe2000f8e503f */
[----:B------:R-:W-:Y:S01]  /*1ca0*/  UMOV UR9, 0x40000040 ;  /* 0x4000004000097882 */ /* 0x000fe20000000000 */
[----:B------:R-:W-:-:S03]  /*1cb0*/  UMOV UR11, 0x40000040 ;  /* 0x40000040000b7882 */ /* 0x000fc60000000000 */
[----:B------:R-:W-:Y:S02]  /*1cc0*/  UMOV UR8, UR12 ;  /* 0x0000000c00087c82 */ /* 0x000fe40008000000 */
[----:B------:R-:W-:Y:S02]  /*1cd0*/  UMOV UR10, UR13 ;  /* 0x0000000d000a7c82 */ /* 0x000fe40008000000 */
        /* <DEDUP_REMOVED lines=44> */
[----:B------:R-:W-:Y:S01]  /*1fa0*/  BPT.TRAP 0x1 ;  /* 0x000000040000795c */ /* 0x000fe20000300000 */
.L_x_29:
[----:B------:R-:W-:Y:S01]  /*1fb0*/  ULEA UR8, UR7, UR52, 0x3 ;  /* 0x0000003407087291 */ /* 0x000fe2000f8e183f */
[----:B------:R-:W-:-:S03]  /*1fc0*/  ISETP.GT.U32.AND P1, PT, R22, 0x1, PT ;  /* 0x000000011600780c */ /* 0x000fc60003f24070 */
[----:B------:R-:W-:-:S04]  /*1fd0*/  UIADD3 UR8, UR8, 0x20, URZ ;  /* 0x0000002008087890 */ /* 0x000fc8000fffe03f */
[----:B------:R-:W-:-:S09]  /*1fe0*/  UPRMT UR8, URZ, 0x654, UR8 ;  /* 0x000006543f087896 */ /* 0x000fd20008000008 */
[----:B------:R-:W-:Y:S01]  /*1ff0*/  SYNCS.ARRIVE.TRANS64.RED.A1T0 RZ, [UR8], RZ ;  /* 0x000000ffffff79a7 */ /* 0x000fe20008100408 */
[----:B------:R-:W-:Y:S05]  /*2000*/  @P1 BRA `(.L_x_30) ;  /* 0x0000000000041947 */ /* 0x000fea0003800000 */
[----:B------:R-:W-:Y:S01]  /*2010*/  BPT.TRAP 0x1 ;  /* 0x000000040000795c */ /* 0x000fe20000300000 */
.L_x_30:
[----:B------:R-:W-:Y:S01]  /*2020*/  UIADD3 UR6, UR6, 0x1, URZ ;  /* 0x0000000106067890 */ /* 0x000fe2000fffe03f */
[C---:B------:R-:W-:Y:S01]  /*2030*/  ISETP.GT.AND P1, PT, R0.reuse, 0x1, PT ;  /* 0x000000010000780c */ /* 0x040fe20003f24270 */
[----:B------:R-:W-:Y:S01]  /*2040*/  UIADD3 UR7, UR7, 0x1, URZ ;  /* 0x0000000107077890 */ /* 0x000fe2000fffe03f */
[----:B------:R-:W-:Y:S01]  /*2050*/  IADD3 R0, R0, -0x1, RZ ;  /* 0xffffffff00007810 */ /* 0x000fe20007ffe0ff */
[----:B------:R-:W-:Y:S02]  /*2060*/  UISETP.NE.AND UP0, UPT, UR6, 0x4, UPT ;  /* 0x000000040600788c */ /* 0x000fe4000bf05270 */
[----:B------:R-:W-:Y:S02]  /*2070*/  UISETP.NE.AND UP1, UPT, UR7, 0x4, UPT ;  /* 0x000000040700788c */ /* 0x000fe4000bf25270 */
[----:B------:R-:W-:Y:S02]  /*2080*/  USEL UR8, URZ, 0x1, UP0 ;  /* 0x000000013f087887 */ /* 0x000fe40008000000 */
[----:B------:R-:W-:-:S02]  /*2090*/  USEL UR6, UR6, URZ, UP0 ;  /* 0x0000003f06067287 */ /* 0x000fc40008000000 */
[----:B------:R-:W-:Y:S02]  /*20a0*/  USEL UR7, UR7, URZ, UP1 ;  /* 0x0000003f07077287 */ /* 0x000fe40008800000 */
[----:B------:R-:W-:Y:S01]  /*20b0*/  LOP3.LUT R5, R5, UR8, RZ, 0x3c, !PT ;  /* 0x0000000805057c12 */ /* 0x000fe2000f8e3cff */
[----:B------:R-:W-:Y:S09]  /*20c0*/  @P1 BRA `(.L_x_31) ;  /* 0xfffffff800c01947 */ /* 0x000ff2000383ffff */
.L_x_24:
[----:B------:R-:W4:Y:S02]  /*20d0*/  LDC R0, c[0x0][0x28c] ;  /* 0x0000a300ff007b82 */ /* 0x000f240000000800 */
[----:B----4-:R-:W-:-:S13]  /*20e0*/  ISETP.GE.AND P1, PT, R0, 0x1, PT ;  /* 0x000000010000780c */ /* 0x010fda0003f26270 */
[----:B------:R-:W-:Y:S05]  /*20f0*/  @!P1 BRA `(.L_x_32) ;  /* 0x0000000000349947 */ /* 0x000fea0003800000 */
[----:B------:R-:W-:Y:S05]  /*2100*/  @!P0 BRA `(.L_x_33) ;  /* 0x0000000000048947 */ /* 0x000fea0003800000 */
[----:B------:R-:W-:Y:S01]  /*2110*/  BPT.TRAP 0x1 ;  /* 0x000000040000795c */ /* 0x000fe20000300000 */
.L_x_33:
[----:B------:R-:W-:Y:S01]  /*2120*/  UISETP.LT.AND UP0, UPT, UR50, 0x1, UPT ;  /* 0x000000013200788c */ /* 0x000fe2000bf01270 */
[----:B------:R-:W-:-:S03]  /*2130*/  ISETP.GT.U32.AND P0, PT, R22, 0x1, PT ;  /* 0x000000011600780c */ /* 0x000fc60003f04070 */
[----:B------:R-:W-:-:S04]  /*2140*/  USEL UR4, UR50, 0x1, UP0 ;  /* 0x0000000132047887 */ /* 0x000fc80008000000 */
[----:B------:R-:W-:-:S04]  /*2150*/  UIADD3 UR4, UR49, UR50, -UR4 ;  /* 0x0000003231047290 */ /* 0x000fc8000fffe804 */
[----:B------:R-:W-:-:S04]  /*2160*/  USHF.L.U32 UR4, UR4, 0x3, URZ ;  /* 0x0000000304047899 */ /* 0x000fc8000800063f */
[----:B------:R-:W-:-:S04]  /*2170*/  ULOP3.LUT UR4, UR4, 0x18, URZ, 0xc0, !UPT ;  /* 0x0000001804047892 */ /* 0x000fc8000f8ec03f */
[----:B------:R-:W-:-:S04]  /*2180*/  UIADD3 UR4, UR52, 0x20, UR4 ;  /* 0x0000002034047890 */ /* 0x000fc8000fffe004 */
[----:B------:R-:W-:-:S09]  /*2190*/  UPRMT UR4, URZ, 0x654, UR4 ;  /* 0x000006543f047896 */ /* 0x000fd20008000004 */
[----:B------:R-:W-:Y:S01]  /*21a0*/  SYNCS.ARRIVE.TRANS64.RED.A1T0 RZ, [UR4], RZ ;  /* 0x000000ffffff79a7 */ /* 0x000fe20008100404 */
[----:B------:R-:W-:Y:S05]  /*21b0*/  @P0 BRA `(.L_x_32) ;  /* 0x0000000000040947 */ /* 0x000fea0003800000 */
[----:B------:R-:W-:Y:S01]  /*21c0*/  BPT.TRAP 0x1 ;  /* 0x000000040000795c */ /* 0x000fe20000300000 */
.L_x_32:
[----:B------:R-:W-:Y:S01]  /*21d0*/  UIADD3 UR4, UR52, 0x200, URZ ;  /* 0x0000020034047890 */ /* 0x000fe2000fffe03f */
[----:B------:R-:W-:Y:S02]  /*21e0*/  R2UR UR46, R154 ;  /* 0x000000009a2e72ca */ /* 0x000fe400000e0000 */
[----:B------:R-:W-:Y:S01]  /*21f0*/  R2UR UR45, R153 ;  /* 0x00000000992d72ca */ /* 0x000fe200000e0000 */
[----:B------:R-:W-:-:S06]  /*2200*/  ULOP3.LUT UP0, URZ, UR4, 0x1bf, URZ, 0xc0, !UPT ;  /* 0x000001bf043f7892 */ /* 0x000fcc000f80c03f */
[----:B------:R-:W-:-:S04]  /*2210*/  PLOP3.LUT P0, PT, PT, PT, UP0, 0x80, 0x0 ;  /* 0x000000000000781c */ /* 0x000fc80003f0f008 */
[----:B------:R-:W-:Y:S02]  /*2220*/  USHF.L.U32 UR46, UR46, 0x8, URZ ;  /* 0x000000082e2e7899 */ /* 0x000fe4000800063f */
[----:B------:R-:W-:-:S07]  /*2230*/  USHF.L.U32 UR45, UR45, 0x7, URZ ;  /* 0x000000072d2d7899 */ /* 0x000fce000800063f */
[----:B------:R-:W-:Y:S05]  /*2240*/  @!P0 BRA `(.L_x_34) ;  /* 0x00000000007c8947 */ /* 0x000fea0003800000 */
[----:B------:R-:W-:Y:S01]  /*2250*/  MOV R23, 0x0 ;  /* 0x0000000000177802 */ /* 0x000fe20000000f00 */
[----:B------:R-:W-:Y:S01]  /*2260*/  ULDC.64 UR4, c[0x4][0x80] ;  /* 0x0100200000047ab9 */ /* 0x000fe20000000a00 */
[----:B------:R-:W-:Y:S01]  /*2270*/  ULDC.64 UR6, c[0x4][0x10] ;  /* 0x0100040000067ab9 */ /* 0x000fe20000000a00 */
[----:B---3--:R-:W-:Y:S01]  /*2280*/  IMAD.U32 R4, RZ, RZ, UR4 ;  /* 0x00000004ff047e24 */ /* 0x008fe2000f8e00ff */
[----:B------:R3:W4:Y:S01]  /*2290*/  LDC.64 R14, c[0x4][R23] ;  /* 0x01000000170e7b82 */ /* 0x0007220000000a00 */
[----:B------:R-:W-:Y:S01]  /*22a0*/  IMAD.U32 R5, RZ, RZ, UR5 ;  /* 0x00000005ff057e24 */ /* 0x000fe2000f8e00ff */
[----:B------:R-:W-:Y:S01]  /*22b0*/  ULDC.64 UR4, c[0x4][0x88] ;  /* 0x0100220000047ab9 */ /* 0x000fe20000000a00 */
[----:B------:R-:W-:Y:S01]  /*22c0*/  IMAD.U32 R10, RZ, RZ, UR6 ;  /* 0x00000006ff0a7e24 */ /* 0x000fe2000f8e00ff */
[----:B------:R-:W-:Y:S01]  /*22d0*/  MOV R6, UR4 ;  /* 0x0000000400067c02 */ /* 0x000fe20008000f00 */
[----:B------:R-:W-:Y:S01]  /*22e0*/  IMAD.U32 R7, RZ, RZ, UR5 ;  /* 0x00000005ff077e24 */ /* 0x000fe2000f8e00ff */
[----:B------:R-:W-:Y:S01]  /*22f0*/  MOV R11, UR7 ;  /* 0x00000007000b7c02 */ /* 0x000fe20008000f00 */
[----:B------:R-:W-:Y:S01]  /*2300*/  IMAD.MOV.U32 R8, RZ, RZ, 0x70 ;  /* 0x00000070ff087424 */ /* 0x000fe200078e00ff */
[----:B------:R-:W-:Y:S01]  /*2310*/  MOV R13, RZ ;  /* 0x000000ff000d7202 */ /* 0x000fe20000000f00 */
[----:B---3--:R-:W-:-:S07]  /*2320*/  IMAD.MOV.U32 R12, RZ, RZ, 0x1 ;  /* 0x00000001ff0c7424 */ /* 0x008fce00078e00ff */
[----:B------:R-:W-:-:S07]  /*2330*/  LEPC R20, `(.L_x_35) ;  /* 0x000000001014794e */ /* 0x000fce0000000000 */
[----:B-12-4-:R-:W-:Y:S05]  /*2340*/  CALL.ABS.NOINC R14 ;  /* 0x000000000e007343 */ /* 0x016fea0003c00000 */
.L_x_35:
[----:B------:R1:W2:Y:S01]  /*2350*/  LDC.64 R14, c[0x4][R23] ;  /* 0x01000000170e7b82 */ /* 0x0002a20000000a00 */
[----:B------:R-:W-:Y:S01]  /*2360*/  ULDC.64 UR4, c[0x4][0x80] ;  /* 0x0100200000047ab9 */ /* 0x000fe20000000a00 */
[----:B------:R-:W-:Y:S01]  /*2370*/  ULDC.64 UR6, c[0x4][0x10] ;  /* 0x0100040000067ab9 */ /* 0x000fe20000000a00 */
[----:B------:R-:W-:Y:S01]  /*2380*/  IMAD.U32 R4, RZ, RZ, UR4 ;  /* 0x00000004ff047e24 */ /* 0x000fe2000f8e00ff */
[----:B------:R-:W-:Y:S01]  /*2390*/  MOV R11, UR7 ;  /* 0x00000007000b7c02 */ /* 0x000fe20008000f00 */
[----:B------:R-:W-:Y:S01]  /*23a0*/  IMAD.U32 R5, RZ, RZ, UR5 ;  /* 0x00000005ff057e24 */ /* 0x000fe2000f8e00ff */
[----:B------:R-:W-:Y:S01]  /*23b0*/  ULDC.64 UR4, c[0x4][0x88] ;  /* 0x0100220000047ab9 */ /* 0x000fe20000000a00 */
[----:B------:R-:W-:Y:S01]  /*23c0*/  IMAD.U32 R10, RZ, RZ, UR6 ;  /* 0x00000006ff0a7e24 */ /* 0x000fe2000f8e00ff */
[----:B------:R-:W-:Y:S01]  /*23d0*/  MOV R6, UR4 ;  /* 0x0000000400067c02 */ /* 0x000fe20008000f00 */
[----:B------:R-:W-:Y:S01]  /*23e0*/  IMAD.U32 R7, RZ, RZ, UR5 ;  /* 0x00000005ff077e24 */ /* 0x000fe2000f8e00ff */
[----:B------:R-:W-:Y:S01]  /*23f0*/  MOV R13, RZ ;  /* 0x000000ff000d7202 */ /* 0x000fe20000000f00 */
[----:B------:R-:W-:-:S02]  /*2400*/  IMAD.MOV.U32 R8, RZ, RZ, 0x70 ;  /* 0x00000070ff087424 */ /* 0x000fc400078e00ff */
[----:B-1----:R-:W-:-:S07]  /*2410*/  IMAD.MOV.U32 R12, RZ, RZ, 0x1 ;  /* 0x00000001ff0c7424 */ /* 0x002fce00078e00ff */
[----:B------:R-:W-:-:S07]  /*2420*/  LEPC R20, `(.L_x_34) ;  /* 0x000000001014794e */ /* 0x000fce0000000000 */
[----:B--2---:R-:W-:Y:S05]  /*2430*/  CALL.ABS.NOINC R14 ;  /* 0x000000000e007343 */ /* 0x004fea0003c00000 */
.L_x_34:
[----:B---3--:R-:W3:Y:S01]  /*2440*/  LDC R4, c[0x0][0x288] ;  /* 0x0000a200ff047b82 */ /* 0x008ee20000000800 */
[----:B------:R-:W-:Y:S01]  /*2450*/  ULDC.64 UR4, c[0x0][0x590] ;  /* 0x0001640000047ab9 */ /* 0x000fe20000000a00 */
[----:B------:R-:W-:Y:S01]  /*2460*/  SHF.R.U32.HI R0, RZ, 0x2, R18 ;  /* 0x00000002ff007819 */ /* 0x000fe20000011612 */
[----:B------:R-:W-:Y:S01]  /*2470*/  IMAD.U32 R165, RZ, RZ, UR4 ;  /* 0x00000004ffa57e24 */ /* 0x000fe2000f8e00ff */
[C---:B------:R-:W-:Y:S01]  /*2480*/  LOP3.LUT R6, R18.reuse, 0xe0, RZ, 0xc0, !PT ;  /* 0x000000e012067812 */ /* 0x040fe200078ec0ff */
[----:B------:R-:W-:Y:S01]  /*2490*/  IMAD.U32 R166, RZ, RZ, UR5 ;  /* 0x00000005ffa67e24 */ /* 0x000fe2000f8e00ff */
[----:B-1----:R-:W-:Y:S01]  /*24a0*/  LOP3.LUT R3, R18, 0x3, RZ, 0xc0, !PT ;  /* 0x0000000312037812 */ /* 0x002fe200078ec0ff */
[----:B------:R-:W-:Y:S01]  /*24b0*/  ULDC UR4, c[0x0][0x284] ;  /* 0x0000a10000047ab9 */ /* 0x000fe20000000800 */
[----:B------:R-:W-:Y:S02]  /*24c0*/  ISETP.NE.U32.AND P1, PT, R165, RZ, PT ;  /* 0x000000ffa500720c */ /* 0x000fe40003f25070 */
[----:B------:R-:W-:-:S02]  /*24d0*/  LOP3.LUT R9, R0, 0x7, RZ, 0xc0, !PT ;  /* 0x0000000700097812 */ /* 0x000fc400078ec0ff */
[----:B------:R-:W-:Y:S02]  /*24e0*/  ISETP.NE.AND.EX P1, PT, R166, RZ, PT, P1 ;  /* 0x000000ffa600720c */ /* 0x000fe40003f25310 */
[----:B------:R-:W-:Y:S01]  /*24f0*/  SHF.R.U32.HI R0, RZ, 0x1, R6 ;  /* 0x00000001ff007819 */ /* 0x000fe20000011606 */
[----:B---3--:R-:W-:-:S03]  /*2500*/  IMAD R4, R3, -0x2, R4 ;  /* 0xfffffffe03047824 */ /* 0x008fc600078e0204 */
[----:B------:R-:W-:Y:S01]  /*2510*/  IADD3 R3, -R0, UR4, -R9 ;  /* 0x0000000400037c10 */ /* 0x000fe2000fffe909 */
[----:B------:R-:W-:-:S04]  /*2520*/  IMAD R8, R153, -0x80, R4 ;  /* 0xffffff8099087824 */ /* 0x000fc800078e0204 */
[----:B------:R-:W-:Y:S02]  /*2530*/  IMAD R154, R154, -0x100, R3 ;  /* 0xffffff009a9a7824 */ /* 0x000fe400078e0203 */
[----:B------:R-:W-:Y:S05]  /*2540*/  @!P1 BRA `(.L_x_36) ;  /* 0x0000000000549947 */ /* 0x000fea0003800000 */
[----:B------:R-:W-:Y:S02]  /*2550*/  ULDC.64 UR4, c[0x0][0x588] ;  /* 0x0001620000047ab9 */ /* 0x000fe40000000a00 */
[----:B------:R-:W-:-:S04]  /*2560*/  ISETP.NE.U32.AND P0, PT, RZ, UR4, PT ;  /* 0x00000004ff007c0c */ /* 0x000fc8000bf05070 */
[----:B------:R-:W-:-:S13]  /*2570*/  ISETP.NE.AND.EX P0, PT, RZ, UR5, PT, P0 ;  /* 0x00000005ff007c0c */ /* 0x000fda000bf05300 */
[----:B------:R-:W-:Y:S05]  /*2580*/  @!P0 BRA `(.L_x_37) ;  /* 0x0000000000288947 */ /* 0x000fea0003800000 */
[----:B------:R-:W1:Y:S01]  /*2590*/  LDC.64 R4, c[0x0][0x588] ;  /* 0x00016200ff047b82 */ /* 0x000e620000000a00 */
[----:B------:R-:W-:-:S04]  /*25a0*/  IMAD R3, R165, UR47, RZ ;  /* 0x0000002fa5037c24 */ /* 0x000fc8000f8e02ff */
[----:B-1----:R-:W-:-:S05]  /*25b0*/  IMAD.WIDE R4, R3, 0x4, R4 ;  /* 0x0000000403047825 */ /* 0x002fca00078e0204 */
[----:B------:R-:W3:Y:S01]  /*25c0*/  LDG.E R162, desc[UR42][R4.64] ;  /* 0x0000002a04a27981 */ /* 0x000ee2000c1e1900 */
[----:B------:R-:W-:Y:S01]  /*25d0*/  MOV R152, 0x1 ;  /* 0x0000000100987802 */ /* 0x000fe20000000f00 */
[----:B------:R-:W-:Y:S02]  /*25e0*/  IMAD.MOV.U32 R158, RZ, RZ, 0x1 ;  /* 0x00000001ff9e7424 */ /* 0x000fe400078e00ff */
[----:B------:R-:W-:Y:S01]  /*25f0*/  IMAD.MOV.U32 R157, RZ, RZ, 0x1 ;  /* 0x00000001ff9d7424 */ /* 0x000fe200078e00ff */
[----:B---3--:R-:W-:Y:S01]  /*2600*/  MOV R159, R162 ;  /* 0x000000a2009f7202 */ /* 0x008fe20000000f00 */
[----:B------:R-:W-:Y:S01]  /*2610*/  IMAD.MOV.U32 R156, RZ, RZ, R162 ;  /* 0x000000ffff9c7224 */ /* 0x000fe200078e00a2 */
[----:B------:R-:W-:Y:S06]  /*2620*/  BRA `(.L_x_36) ;  /* 0x00000000001c7947 */ /* 0x000fec0003800000 */
.L_x_37:
[----:B------:R-:W-:Y:S01]  /*2630*/  ULDC UR4, c[0x0][0x580] ;  /* 0x0001600000047ab9 */ /* 0x000fe20000000800 */
[----:B------:R-:W-:Y:S01]  /*2640*/  IMAD.MOV.U32 R152, RZ, RZ, 0x1 ;  /* 0x00000001ff987424 */ /* 0x000fe200078e00ff */
[----:B------:R-:W-:Y:S01]  /*2650*/  MOV R158, 0x1 ;  /* 0x00000001009e7802 */ /* 0x000fe20000000f00 */
[----:B------:R-:W-:Y:S01]  /*2660*/  IMAD.MOV.U32 R157, RZ, RZ, 0x1 ;  /* 0x00000001ff9d7424 */ /* 0x000fe200078e00ff */
[----:B------:R-:W-:Y:S01]  /*2670*/  MOV R159, UR4 ;  /* 0x00000004009f7c02 */ /* 0x000fe20008000f00 */
[----:B------:R-:W-:Y:S02]  /*2680*/  IMAD.U32 R162, RZ, RZ, UR4 ;  /* 0x00000004ffa27e24 */ /* 0x000fe4000f8e00ff */
[----:B------:R-:W-:-:S07]  /*2690*/  IMAD.U32 R156, RZ, RZ, UR4 ;  /* 0x00000004ff9c7e24 */ /* 0x000fce000f8e00ff */
.L_x_36:
[----:B------:R-:W1:Y:S02]  /*26a0*/  LDC.64 R4, c[0x0][0x5b0] ;  /* 0x00016c00ff047b82 */ /* 0x000e640000000a00 */
[----:B-1----:R-:W-:-:S04]  /*26b0*/  ISETP.NE.U32.AND P0, PT, R4, RZ, PT ;  /* 0x000000ff0400720c */ /* 0x002fc80003f05070 */
[----:B------:R-:W-:-:S13]  /*26c0*/  ISETP.NE.AND.EX P0, PT, R5, RZ, PT, P0 ;  /* 0x000000ff0500720c */ /* 0x000fda0003f05300 */
[----:B------:R-:W-:Y:S05]  /*26d0*/  @!P0 BRA `(.L_x_38) ;  /* 0x00000000002c8947 */ /* 0x000fea0003800000 */
[----:B------:R-:W-:Y:S02]  /*26e0*/  ULDC.64 UR4, c[0x0][0x5a8] ;  /* 0x00016a0000047ab9 */ /* 0x000fe40000000a00 */
[----:B------:R-:W-:-:S04]  /*26f0*/  ISETP.NE.U32.AND P0, PT, RZ, UR4, PT ;  /* 0x00000004ff007c0c */ /* 0x000fc8000bf05070 */
[----:B------:R-:W-:-:S13]  /*2700*/  ISETP.NE.AND.EX P0, PT, RZ, UR5, PT, P0 ;  /* 0x00000005ff007c0c */ /* 0x000fda000bf05300 */
[----:B------:R-:W-:Y:S05]  /*2710*/  @!P0 BRA `(.L_x_39) ;  /* 0x0000000000148947 */ /* 0x000fea0003800000 */
[----:B--2---:R-:W1:Y:S01]  /*2720*/  LDC.64 R160, c[0x0][0x5a8] ;  /* 0x00016a00ffa07b82 */ /* 0x004e620000000a00 */
[----:B------:R-:W-:-:S04]  /*2730*/  IMAD R3, R4, UR47, RZ ;  /* 0x0000002f04037c24 */ /* 0x000fc8000f8e02ff */
[----:B-1----:R-:W-:-:S06]  /*2740*/  IMAD.WIDE R160, R3, 0x4, R160 ;  /* 0x0000000403a07825 */ /* 0x002fcc00078e02a0 */
[----:B------:R1:W5:Y:S01]  /*2750*/  LDG.E R160, desc[UR42][R160.64] ;  /* 0x0000002aa0a07981 */ /* 0x000362000c1e1900 */
[----:B------:R-:W-:Y:S05]  /*2760*/  BRA `(.L_x_38) ;  /* 0x0000000000087947 */ /* 0x000fea0003800000 */
.L_x_39:
[----:B------:R-:W-:Y:S02]  /*2770*/  ULDC UR4, c[0x0][0x5a0] ;  /* 0x0001680000047ab9 */ /* 0x000fe40000000800 */
[----:B------:R-:W-:-:S07]  /*2780*/  IMAD.U32 R160, RZ, RZ, UR4 ;  /* 0x00000004ffa07e24 */ /* 0x000fce000f8e00ff */
.L_x_38:
[----:B------:R-:W3:Y:S01]  /*2790*/  LDC.64 R10, c[0x0][0x5c0] ;  /* 0x00017000ff0a7b82 */ /* 0x000ee20000000a00 */
[----:B------:R-:W-:Y:S01]  /*27a0*/  ULDC.64 UR4, c[0x0][0x588] ;  /* 0x0001620000047ab9 */ /* 0x000fe20000000a00 */
[----:B------:R-:W-:Y:S02]  /*27b0*/  ISETP.EQ.U32.AND P4, PT, R165, RZ, PT ;  /* 0x000000ffa500720c */ /* 0x000fe40003f82070 */
[----:B------:R-:W-:Y:S02]  /*27c0*/  ISETP.NE.U32.AND P3, PT, RZ, UR4, PT ;  /* 0x00000004ff007c0c */ /* 0x000fe4000bf65070 */
[----:B------:R-:W-:Y:S02]  /*27d0*/  LOP3.LUT P5, RZ, R157, 0xff, RZ, 0xc0, !PT ;  /* 0x000000ff9dff7812 */ /* 0x000fe400078ac0ff */
[----:B-12---:R-:W1:Y:S01]  /*27e0*/  LDC R161, c[0x0][0x5c8] ;  /* 0x00017200ffa17b82 */ /* 0x006e620000000800 */
[----:B------:R-:W-:Y:S02]  /*27f0*/  ISETP.NE.AND.EX P3, PT, RZ, UR5, PT, P3 ;  /* 0x00000005ff007c0c */ /* 0x000fe4000bf65330 */
[----:B------:R-:W-:-:S02]  /*2800*/  FSEL R3, R156, R159, !P5 ;  /* 0x0000009f9c037208 */ /* 0x000fc40006800000 */
[----:B------:R-:W-:Y:S02]  /*2810*/  ISETP.EQ.OR.EX P4, PT, R166, RZ, !P3, P4 ;  /* 0x000000ffa600720c */ /* 0x000fe40005f82740 */
[----:B------:R-:W-:Y:S02]  /*2820*/  PLOP3.LUT P0, PT, PT, PT, PT, 0x8, 0x0 ;  /* 0x000000000000781c */ /* 0x000fe40003f0e170 */
[----:B------:R-:W-:Y:S02]  /*2830*/  PLOP3.LUT P3, PT, P3, PT, PT, 0x8, 0x0 ;  /* 0x000000000000781c */ /* 0x000fe40001f6e170 */
[C---:B------:R-:W-:Y:S02]  /*2840*/  FSEL R159, R162.reuse, R159, !P1 ;  /* 0x0000009fa29f7208 */ /* 0x040fe40004800000 */
[----:B------:R-:W-:Y:S02]  /*2850*/  FSEL R0, R162, R3, !P1 ;  /* 0x00000003a2007208 */ /* 0x000fe40004800000 */
[----:B---3--:R-:W-:-:S04]  /*2860*/  ISETP.NE.U32.AND P2, PT, R10, RZ, PT ;  /* 0x000000ff0a00720c */ /* 0x008fc80003f45070 */
[----:B------:R-:W-:-:S04]  /*2870*/  ISETP.NE.AND.EX P2, PT, R11, RZ, PT, P2 ;  /* 0x000000ff0b00720c */ /* 0x000fc80003f45320 */
[----:B-1----:R-:W-:Y:S01]  /*2880*/  FSEL R161, R161, RZ, !P2 ;  /* 0x000000ffa1a17208 */ /* 0x002fe20005000000 */
[----:B------:R-:W-:Y:S08]  /*2890*/  @!P4 BRA `(.L_x_40) ;  /* 0x00000000003cc947 */ /* 0x000ff00003800000 */
[----:B------:R-:W-:Y:S04]  /*28a0*/  BSSY B0, `(.L_x_40) ;  /* 0x000000e000007945 */ /* 0x000fe80003800000 */
[----:B------:R-:W-:Y:S05]  /*28b0*/  @!P1 BRA `(.L_x_41) ;  /* 0x0000000000249947 */ /* 0x000fea0003800000 */
[----:B------:R-:W-:Y:S02]  /*28c0*/  LOP3.LUT P4, RZ, R158, 0xff, RZ, 0xc0, !PT ;  /* 0x000000ff9eff7812 */ /* 0x000fe4000788c0ff */
[----:B------:R-:W-:Y:S02]  /*28d0*/  PLOP3.LUT P0, PT, P3, PT, PT, 0x80, 0x0 ;  /* 0x000000000000781c */ /* 0x000fe40001f0f070 */
[----:B------:R-:W-:-:S09]  /*28e0*/  PRMT R157, RZ, 0x7610, R157 ;  /* 0x00007610ff9d7816 */ /* 0x000fd2000000009d */
[----:B------:R-:W-:Y:S05]  /*28f0*/  @!P4 BRA `(.L_x_42) ;  /* 0x000000000020c947 */ /* 0x000fea0003800000 */
[----:B------:R-:W-:Y:S01]  /*2900*/  FSETP.EQ.AND P0, PT, R162, RZ, PT ;  /* 0x000000ffa200720b */ /* 0x000fe20003f02000 */
[----:B------:R-:W-:Y:S01]  /*2910*/  IMAD.MOV.U32 R0, RZ, RZ, R162 ;  /* 0x000000ffff007224 */ /* 0x000fe200078e00a2 */
[----:B------:R-:W-:Y:S02]  /*2920*/  MOV R159, R162 ;  /* 0x000000a2009f7202 */ /* 0x000fe40000000f00 */
[----:B------:R-:W-:Y:S01]  /*2930*/  PRMT R157, R158, 0x7610, R157 ;  /* 0x000076109e9d7816 */ /* 0x000fe2000000009d */
[----:B------:R-:W-:Y:S08]  /*2940*/  BRA `(.L_x_42) ;  /* 0x00000000000c7947 */ /* 0x000ff00003800000 */
.L_x_41:
[----:B------:R-:W-:Y:S01]  /*2950*/  FSETP.EQ.AND P0, PT, R162, RZ, PT ;  /* 0x000000ffa200720b */ /* 0x000fe20003f02000 */
[----:B------:R-:W-:Y:S01]  /*2960*/  IMAD.MOV.U32 R159, RZ, RZ, R162 ;  /* 0x000000ffff9f7224 */ /* 0x000fe200078e00a2 */
[----:B------:R-:W-:-:S11]  /*2970*/  MOV R0, R162 ;  /* 0x000000a200007202 */ /* 0x000fd60000000f00 */
.L_x_42:
[----:B------:R-:W-:Y:S05]  /*2980*/  BSYNC B0 ;  /* 0x0000000000007941 */ /* 0x000fea0003800000 */
.L_x_40:
[----:B------:R-:W-:Y:S04]  /*2990*/  BSSY B0, `(.L_x_43) ;  /* 0x000000f000007945 */ /* 0x000fe80003800000 */
[----:B------:R-:W-:Y:S05]  /*29a0*/  @!P1 BRA `(.L_x_44) ;  /* 0x0000000000289947 */ /* 0x000fea0003800000 */
[----:B------:R-:W-:Y:S02]  /*29b0*/  LOP3.LUT P1, RZ, R152, 0xff, RZ, 0xc0, !PT ;  /* 0x000000ff98ff7812 */ /* 0x000fe4000782c0ff */
[----:B------:R-:W-:Y:S02]  /*29c0*/  PRMT R158, RZ, 0x7610, R158 ;  /* 0x00007610ff9e7816 */ /* 0x000fe4000000009e */
[----:B------:R-:W-:-:S09]  /*29d0*/  PRMT R157, RZ, 0x7610, R157 ;  /* 0x00007610ff9d7816 */ /* 0x000fd2000000009d */
[----:B------:R-:W-:Y:S05]  /*29e0*/  @!P1 BRA `(.L_x_45) ;  /* 0x0000000000249947 */ /* 0x000fea0003800000 */
[----:B------:R-:W-:Y:S01]  /*29f0*/  FSETP.EQ.AND P3, PT, R162, RZ, PT ;  /* 0x000000ffa200720b */ /* 0x000fe20003f62000 */
[----:B------:R-:W-:Y:S01]  /*2a00*/  IMAD.MOV.U32 R159, RZ, RZ, R162 ;  /* 0x000000ffff9f7224 */ /* 0x000fe200078e00a2 */
[C---:B------:R-:W-:Y:S01]  /*2a10*/  PRMT R158, R152.reuse, 0x7610, R158 ;  /* 0x00007610989e7816 */ /* 0x040fe2000000009e */
[----:B------:R-:W-:Y:S01]  /*2a20*/  IMAD.MOV.U32 R0, RZ, RZ, R162 ;  /* 0x000000ffff007224 */ /* 0x000fe200078e00a2 */
[----:B------:R-:W-:Y:S01]  /*2a30*/  PRMT R157, R152, 0x7610, R157 ;  /* 0x00007610989d7816 */ /* 0x000fe2000000009d */
[----:B------:R-:W-:Y:S08]  /*2a40*/  BRA `(.L_x_45) ;  /* 0x00000000000c7947 */ /* 0x000ff00003800000 */
.L_x_44:
[----:B------:R-:W-:Y:S01]  /*2a50*/  FSETP.EQ.AND P3, PT, R162, RZ, PT ;  /* 0x000000ffa200720b */ /* 0x000fe20003f62000 */
[----:B------:R-:W-:Y:S01]  /*2a60*/  IMAD.MOV.U32 R0, RZ, RZ, R162 ;  /* 0x000000ffff007224 */ /* 0x000fe200078e00a2 */
[----:B------:R-:W-:-:S11]  /*2a70*/  MOV R159, R162 ;  /* 0x000000a2009f7202 */ /* 0x000fd60000000f00 */
.L_x_45:
[----:B------:R-:W-:Y:S05]  /*2a80*/  BSYNC B0 ;  /* 0x0000000000007941 */ /* 0x000fea0003800000 */
.L_x_43:
[----:B------:R-:W-:Y:S01]  /*2a90*/  IMAD.MOV.U32 R23, RZ, RZ, R161 ;  /* 0x000000ffff177224 */ /* 0x000fe200078e00a1 */
[-C--:B------:R-:W-:Y:S01]  /*2aa0*/  MOV R153, R161.reuse ;  /* 0x000000a100997202 */ /* 0x080fe20000000f00 */
[----:B------:R-:W-:Y:S01]  /*2ab0*/  IMAD.MOV.U32 R3, RZ, RZ, RZ ;  /* 0x000000ffff037224 */ /* 0x000fe200078e00ff */
[----:B------:R-:W-:Y:S01]  /*2ac0*/  MOV R21, R161 ;  /* 0x000000a100157202 */ /* 0x000fe20000000f00 */
[----:B------:R-:W-:Y:S01]  /*2ad0*/  IMAD.MOV.U32 R7, RZ, RZ, RZ ;  /* 0x000000ffff077224 */ /* 0x000fe200078e00ff */
[----:B------:R-:W-:Y:S06]  /*2ae0*/  @!P2 BRA `(.L_x_46) ;  /* 0x000000000080a947 */ /* 0x000fec0003800000 */
[----:B------:R-:W1:Y:S01]  /*2af0*/  LDC.64 R12, c[0x0][0x5d0] ;  /* 0x00017400ff0c7b82 */ /* 0x000e620000000a00 */
[----:B------:R-:W-:Y:S01]  /*2b00*/  SHF.R.U32.HI R6, RZ, 0x5, R6 ;  /* 0x00000005ff067819 */ /* 0x000fe20000011606 */
[----:B------:R-:W-:Y:S01]  /*2b10*/  USHF.R.S32.HI UR4, URZ, 0x1f, UR47 ;  /* 0x0000001f3f047899 */ /* 0x000fe2000801142f */
[----:B------:R-:W-:-:S03]  /*2b20*/  ISETP.GE.AND P1, PT, R8, 0x1, PT ;  /* 0x000000010800780c */ /* 0x000fc60003f26270 */
[----:B------:R-:W-:Y:S01]  /*2b30*/  IMAD.SHL.U32 R4, R6, 0x10, RZ ;  /* 0x0000001006047824 */ /* 0x000fe200078e00ff */
[C---:B------:R-:W-:Y:S02]  /*2b40*/  ISETP.LT.OR P5, PT, R154.reuse, 0x1, !P1 ;  /* 0x000000019a00780c */ /* 0x040fe40004fa1670 */
[----:B------:R-:W-:Y:S02]  /*2b50*/  ISETP.LT.OR P4, PT, R154, 0x81, !P1 ;  /* 0x000000819a00780c */ /* 0x000fe40004f81670 */
[----:B------:R-:W-:-:S05]  /*2b60*/  LOP3.LUT R4, R4, 0xfffffff0, R9, 0xe2, !PT ;  /* 0xfffffff004047812 */ /* 0x000fca00078ee209 */
[----:B------:R-:W-:-:S05]  /*2b70*/  VIADD R4, R4, UR46 ;  /* 0x0000002e04047c36 */ /* 0x000fca0008000000 */
[--C-:B------:R-:W-:Y:S01]  /*2b80*/  SHF.R.S32.HI R5, RZ, 0x1f, R4.reuse ;  /* 0x0000001fff057819 */ /* 0x100fe20000011404 */
[C---:B-1----:R-:W-:Y:S02]  /*2b90*/  IMAD R6, R12.reuse, UR4, RZ ;  /* 0x000000040c067c24 */ /* 0x042fe4000f8e02ff */
[----:B------:R-:W-:-:S04]  /*2ba0*/  IMAD.WIDE.U32 R4, R12, UR47, R4 ;  /* 0x0000002f0c047c25 */ /* 0x000fc8000f8e0004 */
[----:B------:R-:W-:Y:S01]  /*2bb0*/  IMAD R9, R13, UR47, R6 ;  /* 0x0000002f0d097c24 */ /* 0x000fe2000f8e0206 */
[----:B------:R-:W-:-:S04]  /*2bc0*/  LEA R8, P2, R4, R10, 0x1 ;  /* 0x0000000a04087211 */ /* 0x000fc800078408ff */
[----:B------:R-:W-:-:S04]  /*2bd0*/  IADD3 R5, R5, R9, RZ ;  /* 0x0000000905057210 */ /* 0x000fc80007ffe0ff */
[----:B------:R-:W-:Y:S02]  /*2be0*/  LEA.HI.X R9, R4, R11, R5, 0x1, P2 ;  /* 0x0000000b04097211 */ /* 0x000fe400010f0c05 */
[C---:B------:R-:W-:Y:S02]  /*2bf0*/  ISETP.LT.OR P2, PT, R154.reuse, 0x9, !P1 ;  /* 0x000000099a00780c */ /* 0x040fe40004f41670 */
[----:B------:R-:W-:Y:S01]  /*2c00*/  ISETP.LT.OR P1, PT, R154, 0x89, !P1 ;  /* 0x000000899a00780c */ /* 0x000fe20004f21670 */
[----:B------:R-:W2:Y:S04]  /*2c10*/  @!P5 LDG.E.U16 R10, desc[UR42][R8.64] ;  /* 0x0000002a080ad981 */ /* 0x000ea8000c1e1500 */
[----:B------:R-:W3:Y:S06]  /*2c20*/  @!P4 LDG.E.U16 R5, desc[UR42][R8.64+0x100] ;  /* 0x0001002a0805c981 */ /* 0x000eec000c1e1500 */
[----:B------:R-:W4:Y:S04]  /*2c30*/  @!P2 LDG.E.U16 R4, desc[UR42][R8.64+0x10] ;  /* 0x0000102a0804a981 */ /* 0x000f28000c1e1500 */
[----:B------:R-:W4:Y:S01]  /*2c40*/  @!P1 LDG.E.U16 R6, desc[UR42][R8.64+0x110] ;  /* 0x0001102a08069981 */ /* 0x000f22000c1e1500 */
[----:B------:R-:W-:-:S02]  /*2c50*/  IMAD.MOV.U32 R153, RZ, RZ, RZ ;  /* 0x000000ffff997224 */ /* 0x000fc400078e00ff */
[----:B------:R-:W-:Y:S01]  /*2c60*/  IMAD.MOV.U32 R161, RZ, RZ, RZ ;  /* 0x000000ffffa17224 */ /* 0x000fe200078e00ff */
[----:B--2---:R-:W-:Y:S02]  /*2c70*/  @!P5 PRMT R153, R10, 0x5410, RZ ;  /* 0x000054100a99d816 */ /* 0x004fe400000000ff */
[----:B---3--:R-:W-:Y:S02]  /*2c80*/  @!P4 PRMT R161, R5, 0x5410, RZ ;  /* 0x0000541005a1c816 */ /* 0x008fe400000000ff */
[----:B----4-:R-:W-:Y:S02]  /*2c90*/  @!P2 PRMT R153, R153, 0x5410, R4 ;  /* 0x000054109999a816 */ /* 0x010fe40000000004 */
[----:B------:R-:W-:-:S03]  /*2ca0*/  @!P1 PRMT R161, R161, 0x5410, R6 ;  /* 0x00005410a1a19816 */ /* 0x000fc60000000006 */
[--C-:B------:R-:W-:Y:S02]  /*2cb0*/  HADD2.F32 R21, -RZ, R153.reuse.H0_H0 ;  /* 0x20000099ff157230 */ /* 0x100fe40000004100 */
[----:B------:R-:W-:Y:S02]  /*2cc0*/  HADD2.F32 R153, -RZ, R153.H1_H1 ;  /* 0x30000099ff997230 */ /* 0x000fe40000004100 */
[--C-:B------:R-:W-:Y:S02]  /*2cd0*/  HADD2.F32 R23, -RZ, R161.reuse.H0_H0 ;  /* 0x200000a1ff177230 */ /* 0x100fe40000004100 */
[----:B------:R-:W-:-:S07]  /*2ce0*/  HADD2.F32 R161, -RZ, R161.H1_H1 ;  /* 0x300000a1ffa17230 */ /* 0x000fce0000004100 */
.L_x_46:
[----:B------:R-:W-:Y:S01]  /*2cf0*/  BSSY B0, `(.L_x_47) ;  /* 0x0000023000007945 */ /* 0x000fe20003800000 */
[----:B------:R-:W-:Y:S02]  /*2d00*/  MOV R6, RZ ;  /* 0x000000ff00067202 */ /* 0x000fe40000000f00 */
[----:B------:R-:W-:Y:S02]  /*2d10*/  CS2R R4, SRZ ;  /* 0x0000000000047805 */ /* 0x000fe4000001ff00 */
[----:B------:R-:W-:Y:S02]  /*2d20*/  CS2R R10, SRZ ;  /* 0x00000000000a7805 */ /* 0x000fe4000001ff00 */
[----:B------:R-:W-:Y:S01]  /*2d30*/  CS2R R8, SRZ ;  /* 0x0000000000087805 */ /* 0x000fe2000001ff00 */
[----:B------:R-:W-:Y:S06]  /*2d40*/  @P0 BRA `(.L_x_48) ;  /* 0x0000000000740947 */ /* 0x000fec0003800000 */
[----:B------:R-:W-:-:S13]  /*2d50*/  ISETP.NE.AND P1, PT, R163, 0x3, PT ;  /* 0x00000003a300780c */ /* 0x000fda0003f25270 */
[----:B------:R-:W-:Y:S05]  /*2d60*/  @!P1 BRA `(.L_x_49) ;  /* 0x0000000000049947 */ /* 0x000fea0003800000 */
[----:B------:R-:W-:Y:S01]  /*2d70*/  BPT.TRAP 0x1 ;  /* 0x000000040000795c */ /* 0x000fe20000300000 */
.L_x_49:
[----:B------:R-:W-:Y:S01]  /*2d80*/  SHF.L.U32 R4, RZ, 0x1f, RZ ;  /* 0x0000001fff047819 */ /* 0x000fe200000006ff */
[----:B------:R-:W-:Y:S02]  /*2d90*/  IMAD.MOV.U32 R3, RZ, RZ, 0x1 ;  /* 0x00000001ff037424 */ /* 0x000fe400078e00ff */
[----:B------:R-:W-:Y:S01]  /*2da0*/  IMAD.MOV.U32 R7, RZ, RZ, RZ ;  /* 0x000000ffff077224 */ /* 0x000fe200078e00ff */
[----:B------:R-:W1:Y:S02]  /*2db0*/  SYNCS.PHASECHK.TRANS64.TRYWAIT P1, [UR52+0x40], R4 ;  /* 0x00004004ff0075a7 */ /* 0x000e640008020174 */
[----:B-1----:R-:W-:Y:S05]  /*2dc0*/  @!P1 BRA `(.L_x_50) ;  /* 0x0000007000a49947 */ /* 0x002fea0003800000 */
.L_x_228:
[----:B------:R-:W-:Y:S02]  /*2dd0*/  MOV R6, RZ ;  /* 0x000000ff00067202 */ /* 0x000fe40000000f00 */
[----:B-1----:R-:W-:Y:S02]  /*2de0*/  CS2R R4, SRZ ;  /* 0x0000000000047805 */ /* 0x002fe4000001ff00 */
[----:B------:R-:W-:Y:S02]  /*2df0*/  CS2R R10, SRZ ;  /* 0x00000000000a7805 */ /* 0x000fe4000001ff00 */
[----:B------:R-:W-:Y:S01]  /*2e00*/  CS2R R8, SRZ ;  /* 0x0000000000087805 */ /* 0x000fe2000001ff00 */
[----:B------:R-:W-:Y:S06]  /*2e10*/  @P3 BRA `(.L_x_48) ;  /* 0x0000000000403947 */ /* 0x000fec0003800000 */
[C---:B------:R-:W-:Y:S01]  /*2e20*/  IMAD.SHL.U32 R4, R18.reuse, 0x10, RZ ;  /* 0x0000001012047824 */ /* 0x040fe200078e00ff */
[----:B------:R-:W-:Y:S01]  /*2e30*/  SHF.R.U32.HI R7, RZ, 0x1, R18 ;  /* 0x00000001ff077819 */ /* 0x000fe20000011612 */
[C---:B------:R-:W-:Y:S01]  /*2e40*/  IMAD.SHL.U32 R5, R18.reuse, 0x20, RZ ;  /* 0x0000002012057824 */ /* 0x040fe200078e00ff */
[----:B------:R-:W-:Y:S01]  /*2e50*/  SHF.L.U32 R9, R18, 0x2, RZ ;  /* 0x0000000212097819 */ /* 0x000fe200000006ff */
[----:B------:R-:W-:Y:S05]  /*2e60*/  WARPSYNC.ALL ;  /* 0x0000000000007948 */ /* 0x000fea0003800000 */
[----:B------:R-:W-:Y:S02]  /*2e70*/  LOP3.LUT R4, R4, 0xe00, RZ, 0xc0, !PT ;  /* 0x00000e0004047812 */ /* 0x000fe400078ec0ff */
[----:B------:R-:W-:-:S02]  /*2e80*/  LOP3.LUT R6, R5, 0xc0, RZ, 0xc0, !PT ;  /* 0x000000c005067812 */ /* 0x000fc400078ec0ff */
[----:B------:R-:W-:Y:S02]  /*2e90*/  LOP3.LUT R4, R4, 0x20, R5, 0xf8, !PT ;  /* 0x0000002004047812 */ /* 0x000fe400078ef805 */
[----:B------:R-:W-:Y:S02]  /*2ea0*/  LOP3.LUT R6, R6, 0x8, R7, 0xf8, !PT ;  /* 0x0000000806067812 */ /* 0x000fe400078ef807 */
[----:B------:R-:W-:Y:S02]  /*2eb0*/  LOP3.LUT R4, R4, 0x100, R5, 0xf8, !PT ;  /* 0x0000010004047812 */ /* 0x000fe400078ef805 */
[----:B------:R-:W-:-:S04]  /*2ec0*/  LOP3.LUT R9, R6, 0x18, R9, 0x78, !PT ;  /* 0x0000001806097812 */ /* 0x000fc800078e7809 */
[----:B------:R-:W-:-:S04]  /*2ed0*/  LOP3.LUT R4, R4, R9, RZ, 0xfc, !PT ;  /* 0x0000000904047212 */ /* 0x000fc800078efcff */
[----:B------:R-:W-:-:S05]  /*2ee0*/  LEA R8, R4, UR52, 0x1 ;  /* 0x0000003404087c11 */ /* 0x000fca000f8e08ff */
[----:B------:R-:W-:Y:S02]  /*2ef0*/  IMAD R4, R155, 0x2, R8 ;  /* 0x000000029b047824 */ /* 0x000fe400078e0208 */
[----:B------:R-:W1:Y:S04]  /*2f00*/  LDSM.16.M88.4 R8, [R8+0x200] ;  /* 0x000200000808783b */ /* 0x000e680000000200 */
[----:B------:R-:W2:Y:S02]  /*2f10*/  LDSM.16.M88.4 R4, [R4+0x200] ;  /* 0x000200000404783b */ /* 0x000ea40000000200 */
.L_x_48:
[----:B------:R-:W-:Y:S05]  /*2f20*/  BSYNC B0 ;  /* 0x0000000000007941 */ /* 0x000fea0003800000 */
.L_x_47:
[----:B-1----:R-:W-:Y:S02]  /*2f30*/  HADD2.F32 R14, -RZ, R8.H1_H1 ;  /* 0x30000008ff0e7230 */ /* 0x002fe40000004100 */
[C---:B-----5:R-:W-:Y:S01]  /*2f40*/  FFMA R89, R160.reuse, R89, R21 ;  /* 0x00000059a0597223 */ /* 0x060fe20000000015 */
[--C-:B------:R-:W-:Y:S02]  /*2f50*/  HADD2.F32 R20, -RZ, R9.reuse.H0_H0 ;  /* 0x20000009ff147230 */ /* 0x100fe40000004100 */
[C---:B------:R-:W-:Y:S01]  /*2f60*/  FFMA R15, R160.reuse, R90, R153 ;  /* 0x0000005aa00f7223 */ /* 0x040fe20000000099 */
[----:B------:R-:W-:Y:S01]  /*2f70*/  FFMA R13, R160, R88, R21 ;  /* 0x00000058a00d7223 */ /* 0x000fe20000000015 */
[----:B------:R-:W-:Y:S01]  /*2f80*/  FFMA R89, R14, R156, R89 ;  /* 0x0000009c0e597223 */ /* 0x000fe20000000059 */
[----:B------:R-:W-:Y:S02]  /*2f90*/  HADD2.F32 R88, -RZ, R9.H1_H1 ;  /* 0x30000009ff587230 */ /* 0x000fe40000004100 */
[----:B------:R-:W-:Y:S01]  /*2fa0*/  FFMA R91, R160, R91, R153 ;  /* 0x0000005ba05b7223 */ /* 0x000fe20000000099 */
[----:B------:R-:W-:-:S02]  /*2fb0*/  HADD2.F32 R14, -RZ, R10.H1_H1 ;  /* 0x3000000aff0e7230 */ /* 0x000fc40000004100 */
[----:B------:R-:W-:Y:S01]  /*2fc0*/  FFMA R154, R20, R156, R15 ;  /* 0x0000009c149a7223 */ /* 0x000fe2000000000f */
[C---:B------:R-:W-:Y:S01]  /*2fd0*/  FFMA R93, R160.reuse, R93, R21 ;  /* 0x0000005da05d7223 */ /* 0x040fe20000000015 */
[--C-:B------:R-:W-:Y:S02]  /*2fe0*/  HADD2.F32 R20, -RZ, R11.reuse.H0_H0 ;  /* 0x2000000bff147230 */ /* 0x100fe40000004100 */
[----:B------:R-:W-:Y:S01]  /*2ff0*/  FFMA R15, R160, R94, R153 ;  /* 0x0000005ea00f7223 */ /* 0x000fe20000000099 */
[----:B------:R-:W-:Y:S02]  /*3000*/  HADD2.F32 R12, -RZ, R8.H0_H0 ;  /* 0x20000008ff0c7230 */ /* 0x000fe40000004100 */
[-C--:B------:R-:W-:Y:S01]  /*3010*/  FFMA R91, R88, R156.reuse, R91 ;  /* 0x0000009c585b7223 */ /* 0x080fe2000000005b */
[----:B------:R-:W-:Y:S01]  /*3020*/  FFMA R93, R14, R156, R93 ;  /* 0x0000009c0e5d7223 */ /* 0x000fe2000000005d */
[----:B------:R-:W-:Y:S02]  /*3030*/  HADD2.F32 R88, -RZ, R11.H1_H1 ;  /* 0x3000000bff587230 */ /* 0x000fe40000004100 */
[----:B------:R-:W-:Y:S01]  /*3040*/  FFMA R95, R160, R95, R153 ;  /* 0x0000005fa05f7223 */ /* 0x000fe20000000099 */
[----:B--2---:R-:W-:-:S02]  /*3050*/  HADD2.F32 R14, -RZ, R4.H1_H1 ;  /* 0x30000004ff0e7230 */ /* 0x004fc40000004100 */
[-C--:B------:R-:W-:Y:S01]  /*3060*/  FFMA R94, R20, R156.reuse, R15 ;  /* 0x0000009c145e7223 */ /* 0x080fe2000000000f */
[----:B------:R-:W-:Y:S01]  /*3070*/  FFMA R97, R160, R97, R21 ;  /* 0x00000061a0617223 */ /* 0x000fe20000000015 */
[--C-:B------:R-:W-:Y:S02]  /*3080*/  HADD2.F32 R20, -RZ, R5.reuse.H0_H0 ;  /* 0x20000005ff147230 */ /* 0x100fe40000004100 */
[----:B------:R-:W-:Y:S01]  /*3090*/  FFMA R90, R12, R156, R13 ;  /* 0x0000009c0c5a7223 */ /* 0x000fe2000000000d */
[C---:B------:R-:W-:Y:S01]  /*30a0*/  FFMA R15, R160.reuse, R98, R153 ;  /* 0x00000062a00f7223 */ /* 0x040fe20000000099 */
[----:B------:R-:W-:Y:S02]  /*30b0*/  HADD2.F32 R12, -RZ, R10.H0_H0 ;  /* 0x2000000aff0c7230 */ /* 0x000fe40000004100 */
[----:B------:R-:W-:Y:S01]  /*30c0*/  FFMA R13, R160, R92, R21 ;  /* 0x0000005ca00d7223 */ /* 0x000fe20000000015 */
[-C--:B------:R-:W-:Y:S01]  /*30d0*/  FFMA R95, R88, R156.reuse, R95 ;  /* 0x0000009c585f7223 */ /* 0x080fe2000000005f */
[----:B------:R-:W-:Y:S01]  /*30e0*/  FFMA R97, R14, R156, R97 ;  /* 0x0000009c0e617223 */ /* 0x000fe20000000061 */
[----:B------:R-:W-:-:S02]  /*30f0*/  HADD2.F32 R88, -RZ, R5.H1_H1 ;  /* 0x30000005ff587230 */ /* 0x000fc40000004100 */
[----:B------:R-:W-:Y:S01]  /*3100*/  FFMA R99, R160, R99, R153 ;  /* 0x00000063a0637223 */ /* 0x000fe20000000099 */
[----:B------:R-:W-:Y:S02]  /*3110*/  IMAD.SHL.U32 R14, R18, 0x10, RZ ;  /* 0x00000010120e7824 */ /* 0x000fe400078e00ff */
[-C--:B------:R-:W-:Y:S01]  /*3120*/  FFMA R98, R20, R156.reuse, R15 ;  /* 0x0000009c14627223 */ /* 0x080fe2000000000f */
[----:B------:R-:W-:Y:S01]  /*3130*/  SHF.L.U32 R20, R18, 0x5, RZ ;  /* 0x0000000512147819 */ /* 0x000fe200000006ff */
[----:B------:R-:W-:Y:S01]  /*3140*/  FFMA R92, R12, R156, R13 ;  /* 0x0000009c0c5c7223 */ /* 0x000fe2000000000d */
[----:B------:R-:W-:Y:S02]  /*3150*/  HADD2.F32 R12, -RZ, R4.H0_H0 ;  /* 0x20000004ff0c7230 */ /* 0x000fe40000004100 */
[----:B------:R-:W-:Y:S01]  /*3160*/  FFMA R13, R160, R96, R21 ;  /* 0x00000060a00d7223 */ /* 0x000fe20000000015 */
[-C--:B------:R-:W-:Y:S01]  /*3170*/  FFMA R99, R88, R156.reuse, R99 ;  /* 0x0000009c58637223 */ /* 0x080fe20000000063 */
[----:B------:R-:W-:Y:S01]  /*3180*/  LOP3.LUT R15, R14, 0xe00, RZ, 0xc0, !PT ;  /* 0x00000e000e0f7812 */ /* 0x000fe200078ec0ff */
[--C-:B------:R-:W-:Y:S01]  /*3190*/  HADD2.F32 R14, -RZ, R6.reuse.H1_H1 ;  /* 0x30000006ff0e7230 */ /* 0x100fe20000004100 */
[----:B------:R-:W-:Y:S01]  /*31a0*/  SHF.R.U32.HI R167, RZ, 0x1, R18 ;  /* 0x00000001ffa77819 */ /* 0x000fe20000011612 */
[----:B------:R-:W-:Y:S01]  /*31b0*/  FFMA R96, R12, R156, R13 ;  /* 0x0000009c0c607223 */ /* 0x000fe2000000000d */
[----:B------:R-:W-:Y:S01]  /*31c0*/  LOP3.LUT R88, R20, 0xc0, RZ, 0xc0, !PT ;  /* 0x000000c014587812 */ /* 0x000fe200078ec0ff */
[----:B------:R-:W-:Y:S01]  /*31d0*/  HADD2.F32 R12, -RZ, R6.H0_H0 ;  /* 0x20000006ff0c7230 */ /* 0x000fe20000004100 */
[----:B------:R-:W-:Y:S01]  /*31e0*/  LOP3.LUT R15, R15, 0x20, R20, 0xf8, !PT ;  /* 0x000000200f0f7812 */ /* 0x000fe200078ef814 */
[----:B------:R-:W-:Y:S01]  /*31f0*/  FFMA R13, R160, R100, R21 ;  /* 0x00000064a00d7223 */ /* 0x000fe20000000015 */
[----:B------:R-:W-:Y:S01]  /*3200*/  LOP3.LUT R88, R88, 0x8, R167, 0xf8, !PT ;  /* 0x0000000858587812 */ /* 0x000fe200078ef8a7 */
[----:B------:R-:W-:-:S02]  /*3210*/  IMAD.SHL.U32 R167, R18, 0x4, RZ ;  /* 0x0000000412a77824 */ /* 0x000fc400078e00ff */
[----:B------:R-:W-:Y:S01]  /*3220*/  FFMA R101, R160, R101, R21 ;  /* 0x00000065a0657223 */ /* 0x000fe20000000015 */
[----:B------:R-:W-:Y:S01]  /*3230*/  LOP3.LUT R15, R15, 0x100, R20, 0xf8, !PT ;  /* 0x000001000f0f7812 */ /* 0x000fe200078ef814 */
[--C-:B------:R-:W-:Y:S02]  /*3240*/  HADD2.F32 R20, -RZ, R7.reuse.H1_H1 ;  /* 0x30000007ff147230 */ /* 0x100fe40000004100 */
[-C--:B------:R-:W-:Y:S01]  /*3250*/  FFMA R100, R12, R156.reuse, R13 ;  /* 0x0000009c0c647223 */ /* 0x080fe2000000000d */
[----:B------:R-:W-:Y:S01]  /*3260*/  FFMA R103, R160, R103, R153 ;  /* 0x00000067a0677223 */ /* 0x000fe20000000099 */
[----:B------:R-:W-:Y:S01]  /*3270*/  LOP3.LUT R12, R18, 0xff, RZ, 0xc0, !PT ;  /* 0x000000ff120c7812 */ /* 0x000fe200078ec0ff */
[----:B------:R-:W-:Y:S01]  /*3280*/  FFMA R101, R14, R156, R101 ;  /* 0x0000009c0e657223 */ /* 0x000fe20000000065 */
[----:B------:R-:W-:Y:S01]  /*3290*/  LOP3.LUT R88, R88, 0x18, R167, 0x78, !PT ;  /* 0x0000001858587812 */ /* 0x000fe200078e78a7 */
[----:B------:R-:W-:Y:S02]  /*32a0*/  HADD2.F32 R14, -RZ, R7.H0_H0 ;  /* 0x20000007ff0e7230 */ /* 0x000fe40000004100 */
[----:B------:R-:W-:Y:S01]  /*32b0*/  FFMA R13, R160, R102, R153 ;  /* 0x00000066a00d7223 */ /* 0x000fe20000000099 */
[----:B------:R-:W-:Y:S01]  /*32c0*/  FFMA R103, R20, R156, R103 ;  /* 0x0000009c14677223 */ /* 0x000fe20000000067 */
[----:B------:R-:W-:Y:S01]  /*32d0*/  LOP3.LUT R20, R15, R88, RZ, 0xfc, !PT ;  /* 0x000000580f147212 */ /* 0x000fe200078efcff */
[----:B------:R-:W-:-:S02]  /*32e0*/  VIADD R12, R12, 0x1f ;  /* 0x0000001f0c0c7836 */ /* 0x000fc40000000000 */
[----:B------:R-:W-:Y:S01]  /*32f0*/  FFMA R102, R14, R156, R13 ;  /* 0x0000009c0e667223 */ /* 0x000fe2000000000d */
[----:B------:R-:W-:Y:S01]  /*3300*/  F2FP.RELU.F16.F32.PACK_AB R13, R91, R154 ;  /* 0x0000009a5b0d723e */ /* 0x000fe200000008ff */
[----:B------:R-:W-:Y:S05]  /*3310*/  WARPSYNC.ALL ;  /* 0x0000000000007948 */ /* 0x000fea0003800000 */
[----:B------:R-:W-:Y:S01]  /*3320*/  LEA R20, R20, UR52, 0x1 ;  /* 0x0000003414147c11 */ /* 0x000fe2000f8e08ff */
[----:B------:R-:W-:Y:S01]  /*3330*/  BSSY B0, `(.L_x_51) ;  /* 0x000001a000007945 */ /* 0x000fe20003800000 */
[----:B------:R-:W-:Y:S02]  /*3340*/  ISETP.GT.U32.AND P1, PT, R12, 0x3e, PT ;  /* 0x0000003e0c00780c */ /* 0x000fe40003f24070 */
[----:B------:R-:W-:-:S02]  /*3350*/  F2FP.RELU.F16.F32.PACK_AB R12, R89, R90 ;  /* 0x0000005a590c723e */ /* 0x000fc400000008ff */
[----:B------:R-:W-:Y:S02]  /*3360*/  F2FP.RELU.F16.F32.PACK_AB R14, R93, R92 ;  /* 0x0000005c5d0e723e */ /* 0x000fe400000008ff */
[----:B------:R-:W-:Y:S02]  /*3370*/  F2FP.RELU.F16.F32.PACK_AB R15, R95, R94 ;  /* 0x0000005e5f0f723e */ /* 0x000fe400000008ff */
[----:B------:R-:W-:Y:S02]  /*3380*/  F2FP.RELU.F16.F32.PACK_AB R88, R97, R96 ;  /* 0x000000606158723e */ /* 0x000fe400000008ff */
[----:B------:R-:W-:Y:S01]  /*3390*/  F2FP.RELU.F16.F32.PACK_AB R89, R99, R98 ;  /* 0x000000626359723e */ /* 0x000fe200000008ff */
[----:B------:R1:W-:Y:S01]  /*33a0*/  STSM.16.M88.4 [R20+0x200], R12 ;  /* 0x0002000c14007844 */ /* 0x0003e20000000200 */
[----:B------:R-:W-:Y:S02]  /*33b0*/  F2FP.RELU.F16.F32.PACK_AB R90, R101, R100 ;  /* 0x00000064655a723e */ /* 0x000fe400000008ff */
[----:B------:R-:W-:-:S02]  /*33c0*/  F2FP.RELU.F16.F32.PACK_AB R91, R103, R102 ;  /* 0x00000066675b723e */ /* 0x000fc400000008ff */
[----:B------:R-:W-:-:S05]  /*33d0*/  LEA R92, R155, R20, 0x1 ;  /* 0x000000149b5c7211 */ /* 0x000fca00078e08ff */
[----:B------:R1:W-:Y:S01]  /*33e0*/  STSM.16.M88.4 [R92+0x200], R88 ;  /* 0x000200585c007844 */ /* 0x0003e20000000200 */
[----:B------:R-:W-:Y:S01]  /*33f0*/  @!PT LDS RZ, [RZ] ;  /* 0x00000000fffff984 */ /* 0x000fe20000000800 */
[----:B------:R-:W-:Y:S01]  /*3400*/  @!PT LDS RZ, [RZ] ;  /* 0x00000000fffff984 */ /* 0x000fe20000000800 */
[----:B------:R-:W-:Y:S01]  /*3410*/  @!PT LDS RZ, [RZ] ;  /* 0x00000000fffff984 */ /* 0x000fe20000000800 */
[----:B------:R-:W-:Y:S01]  /*3420*/  @!PT LDS RZ, [RZ] ;  /* 0x00000000fffff984 */ /* 0x000fe20000000800 */
[----:B------:R2:W-:Y:S06]  /*3430*/  MEMBAR.ALL.CTA ;  /* 0x0000000000007992 */ /* 0x0005ec0000008000 */
[----:B--2---:R-:W2:Y:S02]  /*3440*/  FENCE.VIEW.ASYNC.S ;  /* 0x00000000000073c6 */ /* 0x004ea40000000000 */
[----:B--2---:R-:W-:Y:S06]  /*3450*/  BAR.SYNC.DEFER_BLOCKING 0x1, 0x100 ;  /* 0x0044000000007b1d */ /* 0x004fec0000010000 */
[----:B------:R-:W-:Y:S05]  /*3460*/  @P1 BRA `(.L_x_52) ;  /* 0x0000000000181947 */ /* 0x000fea0003800000 */
[----:B------:R-:W-:Y:S02]  /*3470*/  UIADD3 UR4, UP0, UR54, 0x4f0, URZ ;  /* 0x000004f036047890 */ /* 0x000fe4000ff1e03f */
[----:B------:R-:W-:Y:S02]  /*3480*/  UIADD3 UR44, UR52, 0x200, URZ ;  /* 0x00000200342c7890 */ /* 0x000fe4000fffe03f */
[----:B------:R-:W-:-:S09]  /*3490*/  UIADD3.X UR5, URZ, UR55, URZ, UP0, !UPT ;  /* 0x000000373f057290 */ /* 0x000fd200087fe43f */
[----:B------:R2:W-:Y:S01]  /*34a0*/  UTMASTG.3D [UR44], [UR4] ;  /* 0x0000002c040073b5 */ /* 0x0005e20008010000 */
[----:B------:R0:W-:Y:S01]  /*34b0*/  UTMACMDFLUSH ;  /* 0x00000000000079b7 */ /* 0x0001e20000000000 */
[----:B--2---:R-:W-:-:S04]  /*34c0*/  DEPBAR.LE SB0, 0x1 ;  /* 0x000080400000791a */ /* 0x004fc80000000000 */
.L_x_52:
[----:B------:R-:W-:Y:S05]  /*34d0*/  BSYNC B0 ;  /* 0x0000000000007941 */ /* 0x000fea0003800000 */
.L_x_51:
[----:B------:R-:W-:Y:S01]  /*34e0*/  BAR.SYNC.DEFER_BLOCKING 0x1, 0x100 ;  /* 0x0044000000007b1d */ /* 0x000fe20000010000 */
[----:B------:R-:W-:Y:S01]  /*34f0*/  ISETP.NE.AND P2, PT, RZ, UR39, PT ;  /* 0x00000027ff007c0c */ /* 0x000fe2000bf45270 */
[----:B-1----:R-:W-:-:S04]  /*3500*/  VIADD R88, R20, 0x200 ;  /* 0x0000020014587836 */ /* 0x002fc80000000000 */
[----:B------:R-:W-:-:S08]  /*3510*/  IMAD R89, R155, 0x2, R88 ;  /* 0x000000029b597824 */ /* 0x000fd000078e0258 */
[----:B------:R-:W-:Y:S05]  /*3520*/  @!P2 BRA `(.L_x_53) ;  /* 0x000000000034a947 */ /* 0x000fea0003800000 */
[----:B------:R-:W-:Y:S04]  /*3530*/  BSSY B0, `(.L_x_54) ;  /* 0x0000009000007945 */ /* 0x000fe80003800000 */
[----:B------:R-:W-:Y:S05]  /*3540*/  @P0 BRA `(.L_x_55) ;  /* 0x00000000001c0947 */ /* 0x000fea0003800000 */
[----:B------:R-:W-:-:S13]  /*3550*/  ISETP.NE.AND P2, PT, R163, 0x3, PT ;  /* 0x00000003a300780c */ /* 0x000fda0003f45270 */
[----:B------:R-:W-:Y:S05]  /*3560*/  @!P2 BRA `(.L_x_56) ;  /* 0x000000000004a947 */ /* 0x000fea0003800000 */
[----:B------:R-:W-:Y:S01]  /*3570*/  BPT.TRAP 0x1 ;  /* 0x000000040000795c */ /* 0x000fe20000300000 */
.L_x_56:
[----:B------:R-:W-:-:S04]  /*3580*/  ULEA UR4, UR36, UR52, 0x3 ;  /* 0x0000003424047291 */ /* 0x000fc8000f8e183f */
[----:B------:R-:W-:-:S04]  /*3590*/  UIADD3 UR4, UR4, 0x60, URZ ;  /* 0x0000006004047890 */ /* 0x000fc8000fffe03f */
[----:B------:R-:W-:-:S09]  /*35a0*/  UPRMT UR4, UR51, 0x654, UR4 ;  /* 0x0000065433047896 */ /* 0x000fd20008000004 */
[----:B------:R-:W-:Y:S03]  /*35b0*/  SYNCS.ARRIVE.TRANS64.RED.A1T0 RZ, [UR4], RZ ;  /* 0x000000ffffff79a7 */ /* 0x000fe60008100404 */
.L_x_55:
[----:B------:R-:W-:Y:S05]  /*35c0*/  BSYNC B0 ;  /* 0x0000000000007941 */ /* 0x000fea0003800000 */
.L_x_54:
[----:B------:R-:W-:-:S04]  /*35d0*/  UIADD3 UR36, UR36, 0x1, URZ ;  /* 0x0000000124247890 */ /* 0x000fc8000fffe03f */
[----:B------:R-:W-:-:S04]  /*35e0*/  UISETP.NE.AND UP0, UPT, UR36, 0x4, UPT ;  /* 0x000000042400788c */ /* 0x000fc8000bf05270 */
[----:B------:R-:W-:-:S12]  /*35f0*/  USEL UR36, UR36, URZ, UP0 ;  /* 0x0000003f24247287 */ /* 0x000fd80008000000 */
.L_x_53:
[----:B------:R-:W-:Y:S04]  /*3600*/  BSSY B0, `(.L_x_57) ;  /* 0x0000011000007945 */ /* 0x000fe80003800000 */
[----:B------:R-:W-:Y:S05]  /*3610*/  @P0 BRA `(.L_x_58) ;  /* 0x00000000003c0947 */ /* 0x000fea0003800000 */
[----:B------:R-:W-:-:S13]  /*3620*/  ISETP.NE.AND P2, PT, R163, 0x3, PT ;  /* 0x00000003a300780c */ /* 0x000fda0003f45270 */
[----:B------:R-:W-:Y:S05]  /*3630*/  @!P2 BRA `(.L_x_59) ;  /* 0x000000000004a947 */ /* 0x000fea0003800000 */
[----:B------:R-:W-:Y:S01]  /*3640*/  BPT.TRAP 0x1 ;  /* 0x000000040000795c */ /* 0x000fe20000300000 */
.L_x_59:
[C---:B------:R-:W-:Y:S01]  /*3650*/  LEA R14, R3.reuse, UR52, 0x3 ;  /* 0x00000034030e7c11 */ /* 0x040fe2000f8e18ff */
[----:B------:R-:W-:Y:S01]  /*3660*/  BSSY B1, `(.L_x_60) ;  /* 0x0000006000017945 */ /* 0x000fe20003800000 */
[----:B------:R-:W-:Y:S02]  /*3670*/  SHF.L.U32 R15, RZ, 0x1f, RZ ;  /* 0x0000001fff0f7819 */ /* 0x000fe400000006ff */
[----:B------:R-:W-:Y:S02]  /*3680*/  @!P3 LEA R12, R3, R88, 0xd ;  /* 0x00000058030cb211 */ /* 0x000fe400078e68ff */
[----:B------:R-:W1:Y:S03]  /*3690*/  SYNCS.PHASECHK.TRANS64.TRYWAIT P2, [R14+URZ+0x40], R15 ;  /* 0x0000400f0e0075a7 */ /* 0x000e66000804017f */
[----:B------:R-:W-:Y:S01]  /*36a0*/  @!P3 IMAD R13, R155, 0x2, R12 ;  /* 0x000000029b0db824 */ /* 0x000fe200078e020c */
[----:B-1----:R-:W-:Y:S06]  /*36b0*/  @!P2 BRA `(.L_x_61) ;  /* 0x000000680080a947 */ /* 0x002fec0003800000 */
.L_x_229:
[----:B------:R-:W-:Y:S05]  /*36c0*/  BSYNC B1 ;  /* 0x0000000000017941 */ /* 0x000fea0003800000 */
.L_x_60:
[----:B------:R-:W-:Y:S05]  /*36d0*/  @!P3 WARPSYNC.ALL ;  /* 0x000000000000b948 */ /* 0x000fea0003800000 */
[----:B------:R2:W3:Y:S01]  /*36e0*/  @!P3 LDSM.16.M88.4 R8, [R12] ;  /* 0x000000000c08b83b */ /* 0x0004e20000000200 */
[----:B------:R-:W-:-:S03]  /*36f0*/  VIADD R3, R3, 0x1 ;  /* 0x0000000103037836 */ /* 0x000fc60000000000 */
[----:B------:R2:W4:Y:S04]  /*3700*/  @!P3 LDSM.16.M88.4 R4, [R13] ;  /* 0x000000000d04b83b */ /* 0x0005280000000200 */
.L_x_58:
[----:B------:R-:W-:Y:S05]  /*3710*/  BSYNC B0 ;  /* 0x0000000000007941 */ /* 0x000fea0003800000 */
.L_x_57:
[C---:B--2---:R-:W-:Y:S01]  /*3720*/  FFMA R13, R160.reuse, R24, R23 ;  /* 0x00000018a00d7223 */ /* 0x044fe20000000017 */
[C---:B-1----:R-:W-:Y:S01]  /*3730*/  FFMA R15, R160.reuse, R26, R161 ;  /* 0x0000001aa00f7223 */ /* 0x042fe200000000a1 */
[--C-:B---3--:R-:W-:Y:S02]  /*3740*/  HADD2.F32 R14, -RZ, R8.reuse.H1_H1 ;  /* 0x30000008ff0e7230 */ /* 0x108fe40000004100 */
[C---:B------:R-:W-:Y:S01]  /*3750*/  FFMA R25, R160.reuse, R25, R23 ;  /* 0x00000019a0197223 */ /* 0x040fe20000000017 */
[----:B------:R-:W-:Y:S02]  /*3760*/  HADD2.F32 R12, -RZ, R8.H0_H0 ;  /* 0x20000008ff0c7230 */ /* 0x000fe40000004100 */
[----:B------:R-:W-:Y:S01]  /*3770*/  FFMA R27, R160, R27, R161 ;  /* 0x0000001ba01b7223 */ /* 0x000fe200000000a1 */
[--C-:B------:R-:W-:Y:S02]  /*3780*/  HADD2.F32 R24, -RZ, R9.reuse.H0_H0 ;  /* 0x20000009ff187230 */ /* 0x100fe40000004100 */
[----:B------:R-:W-:Y:S01]  /*3790*/  FFMA R25, R14, R156, R25 ;  /* 0x0000009c0e197223 */ /* 0x000fe20000000019 */
[----:B------:R-:W-:-:S02]  /*37a0*/  HADD2.F32 R26, -RZ, R9.H1_H1 ;  /* 0x30000009ff1a7230 */ /* 0x000fc40000004100 */
[----:B------:R-:W-:Y:S01]  /*37b0*/  FFMA R12, R12, R156, R13 ;  /* 0x0000009c0c0c7223 */ /* 0x000fe2000000000d */
[----:B------:R-:W-:Y:S01]  /*37c0*/  FFMA R13, R160, R28, R23 ;  /* 0x0000001ca00d7223 */ /* 0x000fe20000000017 */
[----:B------:R-:W-:Y:S01]  /*37d0*/  FFMA R14, R24, R156, R15 ;  /* 0x0000009c180e7223 */ /* 0x000fe2000000000f */
[----:B------:R-:W-:Y:S01]  /*37e0*/  FFMA R15, R160, R30, R161 ;  /* 0x0000001ea00f7223 */ /* 0x000fe200000000a1 */
[----:B------:R-:W-:Y:S01]  /*37f0*/  FFMA R27, R26, R156, R27 ;  /* 0x0000009c1a1b7223 */ /* 0x000fe2000000001b */
[--C-:B------:R-:W-:Y:S02]  /*3800*/  HADD2.F32 R26, -RZ, R10.reuse.H1_H1 ;  /* 0x3000000aff1a7230 */ /* 0x100fe40000004100 */
[C---:B------:R-:W-:Y:S01]  /*3810*/  FFMA R29, R160.reuse, R29, R23 ;  /* 0x0000001da01d7223 */ /* 0x040fe20000000017 */
[----:B------:R-:W-:Y:S02]  /*3820*/  HADD2.F32 R24, -RZ, R10.H0_H0 ;  /* 0x2000000aff187230 */ /* 0x000fe40000004100 */
[----:B------:R-:W-:Y:S01]  /*3830*/  FFMA R31, R160, R31, R161 ;  /* 0x0000001fa01f7223 */ /* 0x000fe200000000a1 */
[----:B------:R-:W-:-:S02]  /*3840*/  HADD2.F32 R28, -RZ, R11.H0_H0 ;  /* 0x2000000bff1c7230 */ /* 0x000fc40000004100 */
[-C--:B------:R-:W-:Y:S01]  /*3850*/  FFMA R29, R26, R156.reuse, R29 ;  /* 0x0000009c1a1d7223 */ /* 0x080fe2000000001d */
[----:B------:R-:W-:Y:S02]  /*3860*/  HADD2.F32 R30, -RZ, R11.H1_H1 ;  /* 0x3000000bff1e7230 */ /* 0x000fe40000004100 */
[----:B------:R-:W-:Y:S01]  /*3870*/  FFMA R24, R24, R156, R13 ;  /* 0x0000009c18187223 */ /* 0x000fe2000000000d */
[----:B------:R-:W-:Y:S01]  /*3880*/  FFMA R13, R160, R32, R23 ;  /* 0x00000020a00d7223 */ /* 0x000fe20000000017 */
[----:B------:R-:W-:Y:S01]  /*3890*/  FFMA R26, R28, R156, R15 ;  /* 0x0000009c1c1a7223 */ /* 0x000fe2000000000f */
[----:B------:R-:W-:Y:S01]  /*38a0*/  FFMA R15, R160, R34, R161 ;  /* 0x00000022a00f7223 */ /* 0x000fe200000000a1 */
[----:B------:R-:W-:Y:S01]  /*38b0*/  FFMA R31, R30, R156, R31 ;  /* 0x0000009c1e1f7223 */ /* 0x000fe2000000001f */
[--C-:B----4-:R-:W-:Y:S02]  /*38c0*/  HADD2.F32 R30, -RZ, R4.reuse.H1_H1 ;  /* 0x30000004ff1e7230 */ /* 0x110fe40000004100 */
[----:B------:R-:W-:Y:S01]  /*38d0*/  FFMA R33, R160, R33, R23 ;  /* 0x00000021a0217223 */ /* 0x000fe20000000017 */
[----:B------:R-:W-:-:S02]  /*38e0*/  HADD2.F32 R28, -RZ, R4.H0_H0 ;  /* 0x20000004ff1c7230 */ /* 0x000fc40000004100 */
[----:B------:R-:W-:Y:S01]  /*38f0*/  FFMA R35, R160, R35, R161 ;  /* 0x00000023a0237223 */ /* 0x000fe200000000a1 */
[--C-:B------:R-:W-:Y:S02]  /*3900*/  HADD2.F32 R32, -RZ, R5.reuse.H0_H0 ;  /* 0x20000005ff207230 */ /* 0x100fe40000004100 */
[-C--:B------:R-:W-:Y:S01]  /*3910*/  FFMA R33, R30, R156.reuse, R33 ;  /* 0x0000009c1e217223 */ /* 0x080fe20000000021 */
[----:B------:R-:W-:Y:S02]  /*3920*/  HADD2.F32 R34, -RZ, R5.H1_H1 ;  /* 0x30000005ff227230 */ /* 0x000fe40000004100 */
[----:B------:R-:W-:Y:S01]  /*3930*/  FFMA R28, R28, R156, R13 ;  /* 0x0000009c1c1c7223 */ /* 0x000fe2000000000d */
[----:B------:R-:W-:Y:S01]  /*3940*/  FFMA R13, R160, R36, R23 ;  /* 0x00000024a00d7223 */ /* 0x000fe20000000017 */
[----:B------:R-:W-:Y:S01]  /*3950*/  FFMA R30, R32, R156, R15 ;  /* 0x0000009c201e7223 */ /* 0x000fe2000000000f */
[----:B------:R-:W-:Y:S01]  /*3960*/  FFMA R15, R160, R38, R161 ;  /* 0x00000026a00f7223 */ /* 0x000fe200000000a1 */
[----:B------:R-:W-:Y:S01]  /*3970*/  FFMA R35, R34, R156, R35 ;  /* 0x0000009c22237223 */ /* 0x000fe20000000023 */
[----:B------:R-:W-:-:S02]  /*3980*/  HADD2.F32 R34, -RZ, R6.H1_H1 ;  /* 0x30000006ff227230 */ /* 0x000fc40000004100 */
[C---:B------:R-:W-:Y:S01]  /*3990*/  FFMA R37, R160.reuse, R37, R23 ;  /* 0x00000025a0257223 */ /* 0x040fe20000000017 */
[----:B------:R-:W-:Y:S02]  /*39a0*/  HADD2.F32 R32, -RZ, R6.H0_H0 ;  /* 0x20000006ff207230 */ /* 0x000fe40000004100 */
[----:B------:R-:W-:Y:S01]  /*39b0*/  FFMA R39, R160, R39, R161 ;  /* 0x00000027a0277223 */ /* 0x000fe200000000a1 */
[--C-:B------:R-:W-:Y:S02]  /*39c0*/  HADD2.F32 R36, -RZ, R7.reuse.H0_H0 ;  /* 0x20000007ff247230 */ /* 0x100fe40000004100 */
[-C--:B------:R-:W-:Y:S01]  /*39d0*/  FFMA R37, R34, R156.reuse, R37 ;  /* 0x0000009c22257223 */ /* 0x080fe20000000025 */
[----:B------:R-:W-:Y:S02]  /*39e0*/  HADD2.F32 R38, -RZ, R7.H1_H1 ;  /* 0x30000007ff267230 */ /* 0x000fe40000004100 */
[----:B------:R-:W-:Y:S01]  /*39f0*/  FFMA R32, R32, R156, R13 ;  /* 0x0000009c20207223 */ /* 0x000fe2000000000d */
[----:B------:R-:W-:Y:S01]  /*3a00*/  F2FP.RELU.F16.F32.PACK_AB R13, R27, R14 ;  /* 0x0000000e1b0d723e */ /* 0x000fe200000008ff */
[----:B------:R-:W-:Y:S01]  /*3a10*/  FFMA R34, R36, R156, R15 ;  /* 0x0000009c24227223 */ /* 0x000fe2000000000f */
[----:B------:R-:W-:Y:S01]  /*3a20*/  F2FP.RELU.F16.F32.PACK_AB R12, R25, R12 ;  /* 0x0000000c190c723e */ /* 0x000fe200000008ff */
[----:B------:R-:W-:Y:S01]  /*3a30*/  FFMA R39, R38, R156, R39 ;  /* 0x0000009c26277223 */ /* 0x000fe20000000027 */
[----:B------:R-:W-:Y:S01]  /*3a40*/  F2FP.RELU.F16.F32.PACK_AB R14, R29, R24 ;  /* 0x000000181d0e723e */ /* 0x000fe200000008ff */
[----:B------:R-:W-:Y:S05]  /*3a50*/  WARPSYNC.ALL ;  /* 0x0000000000007948 */ /* 0x000fea0003800000 */
[----:B------:R-:W-:Y:S01]  /*3a60*/  F2FP.RELU.F16.F32.PACK_AB R15, R31, R26 ;  /* 0x0000001a1f0f723e */ /* 0x000fe200000008ff */
[----:B------:R-:W-:Y:S01]  /*3a70*/  BSSY B0, `(.L_x_62) ;  /* 0x0000018000007945 */ /* 0x000fe20003800000 */
[----:B------:R-:W-:-:S02]  /*3a80*/  F2FP.RELU.F16.F32.PACK_AB R24, R33, R28 ;  /* 0x0000001c2118723e */ /* 0x000fc400000008ff */
[----:B------:R-:W-:Y:S01]  /*3a90*/  F2FP.RELU.F16.F32.PACK_AB R25, R35, R30 ;  /* 0x0000001e2319723e */ /* 0x000fe200000008ff */
[----:B------:R1:W-:Y:S01]  /*3aa0*/  STSM.16.M88.4 [R20+0x2200], R12 ;  /* 0x0022000c14007844 */ /* 0x0003e20000000200 */
[----:B------:R-:W-:Y:S02]  /*3ab0*/  F2FP.RELU.F16.F32.PACK_AB R26, R37, R32 ;  /* 0x00000020251a723e */ /* 0x000fe400000008ff */
[----:B------:R-:W-:-:S05]  /*3ac0*/  F2FP.RELU.F16.F32.PACK_AB R27, R39, R34 ;  /* 0x00000022271b723e */ /* 0x000fca00000008ff */
        /* <DEDUP_REMOVED lines=11> */
[----:B------:R-:W-:Y:S02]  /*3b80*/  UIADD3 UR4, UR52, 0x2200, URZ ;  /* 0x0000220034047890 */ /* 0x000fe4000fffe03f */
[----:B------:R-:W-:Y:S01]  /*3b90*/  UIADD3.X UR9, URZ, UR55, URZ, UP0, !UPT ;  /* 0x000000373f097290 */ /* 0x000fe200087fe43f */
[----:B------:R-:W-:Y:S01]  /*3ba0*/  UMOV UR5, UR45 ;  /* 0x0000002d00057c82 */ /* 0x000fe20008000000 */
[----:B------:R-:W-:-:S07]  /*3bb0*/  UMOV UR7, UR47 ;  /* 0x0000002f00077c82 */ /* 0x000fce0008000000 */
[----:B------:R2:W-:Y:S01]  /*3bc0*/  UTMASTG.3D [UR4], [UR8] ;  /* 0x00000004080073b5 */ /* 0x0005e20008010000 */
[----:B------:R0:W-:Y:S01]  /*3bd0*/  UTMACMDFLUSH ;  /* 0x00000000000079b7 */ /* 0x0001e20000000000 */
[----:B--2---:R-:W-:-:S04]  /*3be0*/  DEPBAR.LE SB0, 0x1 ;  /* 0x000080400000791a */ /* 0x004fc80000000000 */
.L_x_63:
[----:B------:R-:W-:Y:S05]  /*3bf0*/  BSYNC B0 ;  /* 0x0000000000007941 */ /* 0x000fea0003800000 */
.L_x_62:
[----:B------:R-:W-:Y:S01]  /*3c00*/  IADD3 R28, R20, 0x2200, RZ ;  /* 0x00002200141c7810 */ /* 0x000fe20007ffe0ff */
[----:B------:R-:W-:Y:S04]  /*3c10*/  BAR.SYNC.DEFER_BLOCKING 0x1, 0x100 ;  /* 0x0044000000007b1d */ /* 0x000fe80000010000 */
[----:B------:R-:W-:Y:S02]  /*3c20*/  IMAD R28, R155, 0x2, R28 ;  /* 0x000000029b1c7824 */ /* 0x000fe400078e021c */
[----:B------:R-:W-:Y:S04]  /*3c30*/  BSSY B0, `(.L_x_64) ;  /* 0x0000009000007945 */ /* 0x000fe80003800000 */
[----:B------:R-:W-:Y:S05]  /*3c40*/  @P0 BRA `(.L_x_65) ;  /* 0x00000000001c0947 */ /* 0x000fea0003800000 */
[----:B------:R-:W-:-:S13]  /*3c50*/  ISETP.NE.AND P2, PT, R163, 0x3, PT ;  /* 0x00000003a300780c */ /* 0x000fda0003f45270 */
[----:B------:R-:W-:Y:S05]  /*3c60*/  @!P2 BRA `(.L_x_66) ;  /* 0x000000000004a947 */ /* 0x000fea0003800000 */
[----:B------:R-:W-:Y:S01]  /*3c70*/  BPT.TRAP 0x1 ;  /* 0x000000040000795c */ /* 0x000fe20000300000 */
.L_x_66:
[----:B------:R-:W-:-:S04]  /*3c80*/  ULEA UR4, UR36, UR52, 0x3 ;  /* 0x0000003424047291 */ /* 0x000fc8000f8e183f */
[----:B------:R-:W-:-:S04]  /*3c90*/  UIADD3 UR4, UR4, 0x60, URZ ;  /* 0x0000006004047890 */ /* 0x000fc8000fffe03f */
[----:B------:R-:W-:-:S09]  /*3ca0*/  UPRMT UR4, UR51, 0x654, UR4 ;  /* 0x0000065433047896 */ /* 0x000fd20008000004 */
[----:B------:R-:W-:Y:S03]  /*3cb0*/  SYNCS.ARRIVE.TRANS64.RED.A1T0 RZ, [UR4], RZ ;  /* 0x000000ffffff79a7 */ /* 0x000fe60008100404 */
.L_x_65:
[----:B------:R-:W-:Y:S05]  /*3cc0*/  BSYNC B0 ;  /* 0x0000000000007941 */ /* 0x000fea0003800000 */
.L_x_64:
[----:B------:R-:W-:Y:S01]  /*3cd0*/  UIADD3 UR36, UR36, 0x1, URZ ;  /* 0x0000000124247890 */ /* 0x000fe2000fffe03f */
[----:B------:R-:W-:Y:S01]  /*3ce0*/  BSSY B0, `(.L_x_67) ;  /* 0x0000017000007945 */ /* 0x000fe20003800000 */
[----:B------:R-:W-:Y:S02]  /*3cf0*/  IMAD.MOV.U32 R29, RZ, RZ, RZ ;  /* 0x000000ffff1d7224 */ /* 0x000fe400078e00ff */
[----:B------:R-:W-:-:S04]  /*3d00*/  UISETP.NE.AND UP0, UPT, UR36, 0x4, UPT ;  /* 0x000000042400788c */ /* 0x000fc8000bf05270 */
[----:B------:R-:W-:Y:S01]  /*3d10*/  USEL UR36, UR36, URZ, UP0 ;  /* 0x0000003f24247287 */ /* 0x000fe20008000000 */
[----:B------:R-:W-:Y:S11]  /*3d20*/  @P0 BRA `(.L_x_68) ;  /* 0x0000000000480947 */ /* 0x000ff60003800000 */
[----:B------:R-:W-:-:S13]  /*3d30*/  ISETP.NE.AND P2, PT, R163, 0x3, PT ;  /* 0x00000003a300780c */ /* 0x000fda0003f45270 */
[----:B------:R-:W-:Y:S05]  /*3d40*/  @!P2 BRA `(.L_x_69) ;  /* 0x000000000004a947 */ /* 0x000fea0003800000 */
[----:B------:R-:W-:Y:S01]  /*3d50*/  BPT.TRAP 0x1 ;  /* 0x000000040000795c */ /* 0x000fe20000300000 */
.L_x_69:
[C---:B-1----:R-:W-:Y:S01]  /*3d60*/  LEA R12, R3.reuse, UR52, 0x3 ;  /* 0x00000034030c7c11 */ /* 0x042fe2000f8e18ff */
[----:B------:R-:W-:Y:S01]  /*3d70*/  BSSY B1, `(.L_x_70) ;  /* 0x0000006000017945 */ /* 0x000fe20003800000 */
[----:B------:R-:W-:Y:S02]  /*3d80*/  SHF.L.U32 R13, RZ, 0x1f, RZ ;  /* 0x0000001fff0d7819 */ /* 0x000fe400000006ff */
[----:B------:R-:W-:Y:S02]  /*3d90*/  @!P3 LEA R14, R3, R88, 0xd ;  /* 0x00000058030eb211 */ /* 0x000fe400078e68ff */
[----:B------:R-:W1:Y:S03]  /*3da0*/  SYNCS.PHASECHK.TRANS64.TRYWAIT P2, [R12+URZ+0x40], R13 ;  /* 0x0000400d0c0075a7 */ /* 0x000e66000804017f */
[----:B------:R-:W-:Y:S01]  /*3db0*/  @!P3 IMAD R15, R155, 0x2, R14 ;  /* 0x000000029b0fb824 */ /* 0x000fe200078e020e */
[----:B-1----:R-:W-:Y:S06]  /*3dc0*/  @!P2 BRA `(.L_x_71) ;  /* 0x0000006000d0a947 */ /* 0x002fec0003800000 */
.L_x_230:
[----:B------:R-:W-:Y:S05]  /*3dd0*/  BSYNC B1 ;  /* 0x0000000000017941 */ /* 0x000fea0003800000 */
.L_x_70:
[----:B------:R-:W-:Y:S05]  /*3de0*/  @!P3 WARPSYNC.ALL ;  /* 0x000000000000b948 */ /* 0x000fea0003800000 */
[----:B------:R2:W3:Y:S01]  /*3df0*/  @!P3 LDSM.16.M88.4 R8, [R14] ;  /* 0x000000000e08b83b */ /* 0x0004e20000000200 */
[----:B------:R-:W-:-:S03]  /*3e00*/  VIADD R3, R3, 0x1 ;  /* 0x0000000103037836 */ /* 0x000fc60000000000 */
[----:B------:R2:W4:Y:S02]  /*3e10*/  @!P3 LDSM.16.M88.4 R4, [R15] ;  /* 0x000000000f04b83b */ /* 0x0005240000000200 */
[----:B------:R-:W-:-:S04]  /*3e20*/  ISETP.NE.AND P2, PT, R3, 0x4, PT ;  /* 0x000000040300780c */ /* 0x000fc80003f45270 */
[----:B------:R-:W-:Y:S02]  /*3e30*/  SEL R3, R3, RZ, P2 ;  /* 0x000000ff03037207 */ /* 0x000fe40001000000 */
[----:B--2---:R-:W-:-:S07]  /*3e40*/  SEL R29, RZ, 0x1, P2 ;  /* 0x00000001ff1d7807 */ /* 0x004fce0001000000 */
.L_x_68:
[----:B------:R-:W-:Y:S05]  /*3e50*/  BSYNC B0 ;  /* 0x0000000000007941 */ /* 0x000fea0003800000 */
.L_x_67:
[--C-:B-1-3--:R-:W-:Y:S02]  /*3e60*/  HADD2.F32 R14, -RZ, R8.reuse.H1_H1 ;  /* 0x30000008ff0e7230 */ /* 0x10afe40000004100 */
[C---:B------:R-:W-:Y:S01]  /*3e70*/  FFMA R105, R160.reuse, R105, R21 ;  /* 0x00000069a0697223 */ /* 0x040fe20000000015 */
[--C-:B------:R-:W-:Y:S02]  /*3e80*/  HADD2.F32 R26, -RZ, R9.reuse.H1_H1 ;  /* 0x30000009ff1a7230 */ /* 0x100fe40000004100 */
[C-C-:B------:R-:W-:Y:S01]  /*3e90*/  FFMA R107, R160.reuse, R107, R153.reuse ;  /* 0x0000006ba06b7223 */ /* 0x140fe20000000099 */
[----:B------:R-:W-:Y:S02]  /*3ea0*/  HADD2.F32 R24, -RZ, R9.H0_H0 ;  /* 0x20000009ff187230 */ /* 0x000fe40000004100 */
[C---:B------:R-:W-:Y:S01]  /*3eb0*/  FFMA R15, R160.reuse, R106, R153 ;  /* 0x0000006aa00f7223 */ /* 0x040fe20000000099 */
[----:B------:R-:W-:Y:S02]  /*3ec0*/  HADD2.F32 R12, -RZ, R8.H0_H0 ;  /* 0x20000008ff0c7230 */ /* 0x000fe40000004100 */
[----:B------:R-:W-:Y:S01]  /*3ed0*/  FFMA R13, R160, R104, R21 ;  /* 0x00000068a00d7223 */ /* 0x000fe20000000015 */
[-C--:B------:R-:W-:Y:S01]  /*3ee0*/  FFMA R105, R14, R156.reuse, R105 ;  /* 0x0000009c0e697223 */ /* 0x080fe20000000069 */
[-C--:B------:R-:W-:Y:S01]  /*3ef0*/  FFMA R107, R26, R156.reuse, R107 ;  /* 0x0000009c1a6b7223 */ /* 0x080fe2000000006b */
[----:B------:R-:W-:Y:S01]  /*3f00*/  FFMA R14, R24, R156, R15 ;  /* 0x0000009c180e7223 */ /* 0x000fe2000000000f */
[----:B------:R-:W-:-:S02]  /*3f10*/  HADD2.F32 R26, -RZ, R10.H1_H1 ;  /* 0x3000000aff1a7230 */ /* 0x000fc40000004100 */
[----:B------:R-:W-:Y:S01]  /*3f20*/  FFMA R12, R12, R156, R13 ;  /* 0x0000009c0c0c7223 */ /* 0x000fe2000000000d */
[--C-:B------:R-:W-:Y:S02]  /*3f30*/  HADD2.F32 R30, -RZ, R11.reuse.H0_H0 ;  /* 0x2000000bff1e7230 */ /* 0x100fe40000004100 */
[C---:B------:R-:W-:Y:S01]  /*3f40*/  FFMA R109, R160.reuse, R109, R21 ;  /* 0x0000006da06d7223 */ /* 0x040fe20000000015 */
[C---:B------:R-:W-:Y:S01]  /*3f50*/  FFMA R15, R160.reuse, R110, R153 ;  /* 0x0000006ea00f7223 */ /* 0x040fe20000000099 */
[----:B------:R-:W-:Y:S02]  /*3f60*/  HADD2.F32 R24, -RZ, R10.H0_H0 ;  /* 0x2000000aff187230 */ /* 0x000fe40000004100 */
[C---:B------:R-:W-:Y:S01]  /*3f70*/  FFMA R13, R160.reuse, R108, R21 ;  /* 0x0000006ca00d7223 */ /* 0x040fe20000000015 */
[----:B------:R-:W-:Y:S02]  /*3f80*/  HADD2.F32 R32, -RZ, R11.H1_H1 ;  /* 0x3000000bff207230 */ /* 0x000fe40000004100 */
[----:B------:R-:W-:Y:S01]  /*3f90*/  FFMA R111, R160, R111, R153 ;  /* 0x0000006fa06f7223 */ /* 0x000fe20000000099 */
[-C--:B------:R-:W-:Y:S01]  /*3fa0*/  FFMA R109, R26, R156.reuse, R109 ;  /* 0x0000009c1a6d7223 */ /* 0x080fe2000000006d */
[-C--:B------:R-:W-:Y:S01]  /*3fb0*/  FFMA R25, R30, R156.reuse, R15 ;  /* 0x0000009c1e197223 */ /* 0x080fe2000000000f */
[-C--:B------:R-:W-:Y:S01]  /*3fc0*/  FFMA R24, R24, R156.reuse, R13 ;  /* 0x0000009c18187223 */ /* 0x080fe2000000000d */
[----:B------:R-:W-:Y:S01]  /*3fd0*/  FFMA R26, R32, R156, R111 ;  /* 0x0000009c201a7223 */ /* 0x000fe2000000006f */
[----:B----4-:R-:W-:-:S02]  /*3fe0*/  HADD2.F32 R30, -RZ, R4.H0_H0 ;  /* 0x20000004ff1e7230 */ /* 0x010fc40000004100 */
[C-C-:B------:R-:W-:Y:S01]  /*3ff0*/  FFMA R13, R160.reuse, R112, R21.reuse ;  /* 0x00000070a00d7223 */ /* 0x140fe20000000015 */
[----:B------:R-:W-:Y:S02]  /*4000*/  HADD2.F32 R32, -RZ, R4.H1_H1 ;  /* 0x30000004ff207230 */ /* 0x000fe40000004100 */
[C---:B------:R-:W-:Y:S01]  /*4010*/  FFMA R113, R160.reuse, R113, R21 ;  /* 0x00000071a0717223 */ /* 0x040fe20000000015 */
[--C-:B------:R-:W-:Y:S02]  /*4020*/  HADD2.F32 R34, -RZ, R5.reuse.H0_H0 ;  /* 0x20000005ff227230 */ /* 0x100fe40000004100 */
[C-C-:B------:R-:W-:Y:S01]  /*4030*/  FFMA R15, R160.reuse, R114, R153.reuse ;  /* 0x00000072a00f7223 */ /* 0x140fe20000000099 */
[----:B------:R-:W-:Y:S02]  /*4040*/  HADD2.F32 R36, -RZ, R5.H1_H1 ;  /* 0x30000005ff247230 */ /* 0x000fe40000004100 */
[----:B------:R-:W-:Y:S01]  /*4050*/  FFMA R115, R160, R115, R153 ;  /* 0x00000073a0737223 */ /* 0x000fe20000000099 */
[-C--:B------:R-:W-:Y:S01]  /*4060*/  FFMA R27, R30, R156.reuse, R13 ;  /* 0x0000009c1e1b7223 */ /* 0x080fe2000000000d */
[-C--:B------:R-:W-:Y:S01]  /*4070*/  FFMA R30, R32, R156.reuse, R113 ;  /* 0x0000009c201e7223 */ /* 0x080fe20000000071 */
[-C--:B------:R-:W-:Y:S01]  /*4080*/  FFMA R31, R34, R156.reuse, R15 ;  /* 0x0000009c221f7223 */ /* 0x080fe2000000000f */
[----:B------:R-:W-:Y:S01]  /*4090*/  FFMA R32, R36, R156, R115 ;  /* 0x0000009c24207223 */ /* 0x000fe20000000073 */
[----:B------:R-:W-:-:S02]  /*40a0*/  HADD2.F32 R34, -RZ, R6.H0_H0 ;  /* 0x20000006ff227230 */ /* 0x000fc40000004100 */
        /* <DEDUP_REMOVED lines=11> */
[----:B------:R-:W-:Y:S01]  /*4160*/  F2FP.RELU.F16.F32.PACK_AB R13, R107, R14 ;  /* 0x0000000e6b0d723e */ /* 0x000fe200000008ff */
[----:B------:R-:W-:Y:S05]  /*4170*/  WARPSYNC.ALL ;  /* 0x0000000000007948 */ /* 0x000fea0003800000 */
[----:B------:R-:W-:Y:S01]  /*4180*/  F2FP.RELU.F16.F32.PACK_AB R14, R109, R24 ;  /* 0x000000186d0e723e */ /* 0x000fe200000008ff */
[----:B------:R-:W-:Y:S01]  /*4190*/  BSSY B0, `(.L_x_72) ;  /* 0x000001a000007945 */ /* 0x000fe20003800000 */
[----:B------:R-:W-:-:S02]  /*41a0*/  F2FP.RELU.F16.F32.PACK_AB R12, R105, R12 ;  /* 0x0000000c690c723e */ /* 0x000fc400000008ff */
[----:B------:R-:W-:Y:S02]  /*41b0*/  F2FP.RELU.F16.F32.PACK_AB R15, R26, R25 ;  /* 0x000000191a0f723e */ /* 0x000fe400000008ff */
[----:B------:R-:W-:Y:S02]  /*41c0*/  F2FP.RELU.F16.F32.PACK_AB R24, R30, R27 ;  /* 0x0000001b1e18723e */ /* 0x000fe400000008ff */
        /* <DEDUP_REMOVED lines=22> */
.L_x_73:
[----:B------:R-:W-:Y:S05]  /*4330*/  BSYNC B0 ;  /* 0x0000000000007941 */ /* 0x000fea0003800000 */
.L_x_72:
        /* <DEDUP_REMOVED lines=8> */
.L_x_76:
[----:B------:R-:W-:-:S04]  /*43c0*/  ULEA UR4, UR36, UR52, 0x3 ;  /* 0x0000003424047291 */ /* 0x000fc8000f8e183f */
[----:B------:R-:W-:-:S04]  /*43d0*/  UIADD3 UR4, UR4, 0x60, URZ ;  /* 0x0000006004047890 */ /* 0x000fc8000fffe03f */
[----:B------:R-:W-:-:S09]  /*43e0*/  UPRMT UR4, UR51, 0x654, UR4 ;  /* 0x0000065433047896 */ /* 0x000fd20008000004 */
[----:B------:R-:W-:Y:S03]  /*43f0*/  SYNCS.ARRIVE.TRANS64.RED.A1T0 RZ, [UR4], RZ ;  /* 0x000000ffffff79a7 */ /* 0x000fe60008100404 */
.L_x_75:
[----:B------:R-:W-:Y:S05]  /*4400*/  BSYNC B0 ;  /* 0x0000000000007941 */ /* 0x000fea0003800000 */
.L_x_74:
[----:B------:R-:W-:Y:S01]  /*4410*/  UIADD3 UR4, UR36, 0x1, URZ ;  /* 0x0000000124047890 */ /* 0x000fe2000fffe03f */
[----:B------:R-:W-:Y:S03]  /*4420*/  BSSY B0, `(.L_x_77) ;  /* 0x0000017000007945 */ /* 0x000fe60003800000 */
[----:B------:R-:W-:-:S04]  /*4430*/  UISETP.NE.AND UP0, UPT, UR4, 0x4, UPT ;  /* 0x000000040400788c */ /* 0x000fc8000bf05270 */
[----:B------:R-:W-:Y:S01]  /*4440*/  USEL UR5, UR4, URZ, UP0 ;  /* 0x0000003f04057287 */ /* 0x000fe20008000000 */
[----:B------:R-:W-:Y:S11]  /*4450*/  @P0 BRA `(.L_x_78) ;  /* 0x00000000004c0947 */ /* 0x000ff60003800000 */
[----:B------:R-:W-:-:S13]  /*4460*/  ISETP.NE.AND P2, PT, R163, 0x3, PT ;  /* 0x00000003a300780c */ /* 0x000fda0003f45270 */
[----:B------:R-:W-:Y:S05]  /*4470*/  @!P2 BRA `(.L_x_79) ;  /* 0x000000000004a947 */ /* 0x000fea0003800000 */
[----:B------:R-:W-:Y:S01]  /*4480*/  BPT.TRAP 0x1 ;  /* 0x000000040000795c */ /* 0x000fe20000300000 */
.L_x_79:
[C---:B-1----:R-:W-:Y:S01]  /*4490*/  LEA R13, R3.reuse, UR52, 0x3 ;  /* 0x00000034030d7c11 */ /* 0x042fe2000f8e18ff */
[----:B------:R-:W-:Y:S01]  /*44a0*/  @!P3 IMAD R14, R3, 0x2000, R88 ;  /* 0x00002000030eb824 */ /* 0x000fe200078e0258 */
[----:B------:R-:W-:Y:S01]  /*44b0*/  SHF.L.U32 R12, R29, 0x1f, RZ ;  /* 0x0000001f1d0c7819 */ /* 0x000fe200000006ff */
[----:B------:R-:W-:Y:S03]  /*44c0*/  BSSY B1, `(.L_x_80) ;  /* 0x0000004000017945 */ /* 0x000fe60003800000 */
[----:B------:R-:W1:Y:S01]  /*44d0*/  SYNCS.PHASECHK.TRANS64.TRYWAIT P2, [R13+URZ+0x40], R12 ;  /* 0x0000400c0d0075a7 */ /* 0x000e62000804017f */
[----:B------:R-:W-:Y:S01]  /*44e0*/  @!P3 LEA R15, R155, R14, 0x1 ;  /* 0x0000000e9b0fb211 */ /* 0x000fe200078e08ff */
[----:B-1----:R-:W-:Y:S06]  /*44f0*/  @!P2 BRA `(.L_x_81) ;  /* 0x0000005c0018a947 */ /* 0x002fec0003800000 */
.L_x_231:
[----:B------:R-:W-:Y:S05]  /*4500*/  BSYNC B1 ;  /* 0x0000000000017941 */ /* 0x000fea0003800000 */
.L_x_80:
[----:B------:R-:W-:Y:S05]  /*4510*/  @!P3 WARPSYNC.ALL ;  /* 0x000000000000b948 */ /* 0x000fea0003800000 */
[----:B------:R2:W3:Y:S01]  /*4520*/  @!P3 LDSM.16.M88.4 R8, [R14] ;  /* 0x000000000e08b83b */ /* 0x0004e20000000200 */
[----:B------:R-:W-:-:S03]  /*4530*/  VIADD R3, R3, 0x1 ;  /* 0x0000000103037836 */ /* 0x000fc60000000000 */
[----:B------:R2:W4:Y:S02]  /*4540*/  @!P3 LDSM.16.M88.4 R4, [R15] ;  /* 0x000000000f04b83b */ /* 0x0005240000000200 */
[----:B------:R-:W-:-:S04]  /*4550*/  ISETP.NE.AND P2, PT, R3, 0x4, PT ;  /* 0x000000040300780c */ /* 0x000fc80003f45270 */
[----:B-1----:R-:W-:Y:S02]  /*4560*/  SEL R12, RZ, 0x1, P2 ;  /* 0x00000001ff0c7807 */ /* 0x002fe40001000000 */
[----:B------:R-:W-:Y:S02]  /*4570*/  SEL R3, R3, RZ, P2 ;  /* 0x000000ff03037207 */ /* 0x000fe40001000000 */
[----:B--2---:R-:W-:-:S07]  /*4580*/  LOP3.LUT R29, R29, R12, RZ, 0x3c, !PT ;  /* 0x0000000c1d1d7212 */ /* 0x004fce00078e3cff */
.L_x_78:
[----:B------:R-:W-:Y:S05]  /*4590*/  BSYNC B0 ;  /* 0x0000000000007941 */ /* 0x000fea0003800000 */
.L_x_77:
        /* <DEDUP_REMOVED lines=71> */
[----:B------:R-:W-:Y:S02]  /*4a10*/  UIADD3 UR8, UR52, 0x6200, URZ ;  /* 0x0000620034087890 */ /* 0x000fe4000fffe03f */
[----:B------:R-:W-:Y:S01]  /*4a20*/  UIADD3.X UR7, URZ, UR55, URZ, UP0, !UPT ;  /* 0x000000373f077290 */ /* 0x000fe200087fe43f */
[----:B------:R-:W-:-:S08]  /*4a30*/  UMOV UR11, UR47 ;  /* 0x0000002f000b7c82 */ /* 0x000fd00008000000 */
[----:B------:R2:W-:Y:S01]  /*4a40*/  UTMASTG.3D [UR8], [UR6] ;  /* 0x00000008060073b5 */ /* 0x0005e20008010000 */
[----:B------:R0:W-:Y:S01]  /*4a50*/  UTMACMDFLUSH ;  /* 0x00000000000079b7 */ /* 0x0001e20000000000 */
[----:B--2---:R-:W-:-:S04]  /*4a60*/  DEPBAR.LE SB0, 0x1 ;  /* 0x000080400000791a */ /* 0x004fc80000000000 */
.L_x_83:
[----:B------:R-:W-:Y:S05]  /*4a70*/  BSYNC B0 ;  /* 0x0000000000007941 */ /* 0x000fea0003800000 */
.L_x_82:
[----:B-1----:R-:W-:Y:S01]  /*4a80*/  VIADD R24, R20, 0x6200 ;  /* 0x0000620014187836 */ /* 0x002fe20000000000 */
[----:B------:R-:W-:Y:S04]  /*4a90*/  BAR.SYNC.DEFER_BLOCKING 0x1, 0x100 ;  /* 0x0044000000007b1d */ /* 0x000fe80000010000 */
[----:B------:R-:W-:Y:S02]  /*4aa0*/  LEA R24, R155, R24, 0x1 ;  /* 0x000000189b187211 */ /* 0x000fe400078e08ff */
[----:B------:R-:W-:Y:S04]  /*4ab0*/  BSSY B0, `(.L_x_84) ;  /* 0x0000009000007945 */ /* 0x000fe80003800000 */
[----:B------:R-:W-:Y:S05]  /*4ac0*/  @P0 BRA `(.L_x_85) ;  /* 0x00000000001c0947 */ /* 0x000fea0003800000 */
[----:B------:R-:W-:-:S13]  /*4ad0*/  ISETP.NE.AND P2, PT, R163, 0x3, PT ;  /* 0x00000003a300780c */ /* 0x000fda0003f45270 */
[----:B------:R-:W-:Y:S05]  /*4ae0*/  @!P2 BRA `(.L_x_86) ;  /* 0x000000000004a947 */ /* 0x000fea0003800000 */
[----:B------:R-:W-:Y:S01]  /*4af0*/  BPT.TRAP 0x1 ;  /* 0x000000040000795c */ /* 0x000fe20000300000 */
.L_x_86:
[----:B------:R-:W-:-:S04]  /*4b00*/  ULEA UR4, UR5, UR52, 0x3 ;  /* 0x0000003405047291 */ /* 0x000fc8000f8e183f */
[----:B------:R-:W-:-:S04]  /*4b10*/  UIADD3 UR4, UR4, 0x60, URZ ;  /* 0x0000006004047890 */ /* 0x000fc8000fffe03f */
[----:B------:R-:W-:-:S09]  /*4b20*/  UPRMT UR4, UR51, 0x654, UR4 ;  /* 0x0000065433047896 */ /* 0x000fd20008000004 */
[----:B------:R-:W-:Y:S03]  /*4b30*/  SYNCS.ARRIVE.TRANS64.RED.A1T0 RZ, [UR4], RZ ;  /* 0x000000ffffff79a7 */ /* 0x000fe60008100404 */
.L_x_85:
[----:B------:R-:W-:Y:S05]  /*4b40*/  BSYNC B0 ;  /* 0x0000000000007941 */ /* 0x000fea0003800000 */
.L_x_84:
        /* <DEDUP_REMOVED lines=8> */
.L_x_89:
[C---:B------:R-:W-:Y:S01]  /*4bd0*/  LEA R12, R3.reuse, UR52, 0x3 ;  /* 0x00000034030c7c11 */ /* 0x040fe2000f8e18ff */
[----:B------:R-:W-:Y:S01]  /*4be0*/  @!P3 IMAD R14, R3, 0x2000, R88 ;  /* 0x00002000030eb824 */ /* 0x000fe200078e0258 */
[----:B------:R-:W-:Y:S01]  /*4bf0*/  SHF.L.U32 R13, R29, 0x1f, RZ ;  /* 0x0000001f1d0d7819 */ /* 0x000fe200000006ff */
[----:B------:R-:W-:Y:S02]  /*4c00*/  BSSY B1, `(.L_x_90) ;  /* 0x0000004000017945 */ /* 0x000fe40003800000 */
[----:B------:R-:W-:Y:S01]  /*4c10*/  @!P3 IMAD R15, R155, 0x2, R14 ;  /* 0x000000029b0fb824 */ /* 0x000fe200078e020e */
[----:B------:R-:W1:Y:S02]  /*4c20*/  SYNCS.PHASECHK.TRANS64.TRYWAIT P2, [R12+URZ+0x40], R13 ;  /* 0x0000400d0c0075a7 */ /* 0x000e64000804017f */
[----:B-1----:R-:W-:Y:S05]  /*4c30*/  @!P2 BRA `(.L_x_91) ;  /* 0x00000054005ca947 */ /* 0x002fea0003800000 */
.L_x_232:
[----:B------:R-:W-:Y:S05]  /*4c40*/  BSYNC B1 ;  /* 0x0000000000017941 */ /* 0x000fea0003800000 */
.L_x_90:
[----:B------:R-:W-:Y:S05]  /*4c50*/  @!P3 WARPSYNC.ALL ;  /* 0x000000000000b948 */ /* 0x000fea0003800000 */
[----:B------:R2:W3:Y:S01]  /*4c60*/  @!P3 LDSM.16.M88.4 R8, [R14] ;  /* 0x000000000e08b83b */ /* 0x0004e20000000200 */
[----:B------:R-:W-:-:S03]  /*4c70*/  IADD3 R3, R3, 0x1, RZ ;  /* 0x0000000103037810 */ /* 0x000fc60007ffe0ff */
[----:B------:R2:W4:Y:S01]  /*4c80*/  @!P3 LDSM.16.M88.4 R4, [R15] ;  /* 0x000000000f04b83b */ /* 0x0005220000000200 */
[----:B------:R-:W-:-:S04]  /*4c90*/  ISETP.NE.AND P2, PT, R3, 0x4, PT ;  /* 0x000000040300780c */ /* 0x000fc80003f45270 */
[----:B-1----:R-:W-:Y:S02]  /*4ca0*/  SEL R12, RZ, 0x1, P2 ;  /* 0x00000001ff0c7807 */ /* 0x002fe40001000000 */
[----:B------:R-:W-:Y:S02]  /*4cb0*/  SEL R3, R3, RZ, P2 ;  /* 0x000000ff03037207 */ /* 0x000fe40001000000 */
[----:B--2---:R-:W-:-:S07]  /*4cc0*/  LOP3.LUT R29, R29, R12, RZ, 0x3c, !PT ;  /* 0x0000000c1d1d7212 */ /* 0x004fce00078e3cff */
.L_x_88:
[----:B------:R-:W-:Y:S05]  /*4cd0*/  BSYNC B0 ;  /* 0x0000000000007941 */ /* 0x000fea0003800000 */
.L_x_87:
[--C-:B---3--:R-:W-:Y:S02]  /*4ce0*/  HADD2.F32 R14, -RZ, R8.reuse.H1_H1 ;  /* 0x30000008ff0e7230 */ /* 0x108fe40000004100 */
[C---:B------:R-:W-:Y:S01]  /*4cf0*/  FFMA R121, R160.reuse, R121, R21 ;  /* 0x00000079a0797223 */ /* 0x040fe20000000015 */
[--C-:B------:R-:W-:Y:S02]  /*4d00*/  HADD2.F32 R26, -RZ, R9.reuse.H0_H0 ;  /* 0x20000009ff1a7230 */ /* 0x100fe40000004100 */
        /* <DEDUP_REMOVED lines=52> */
[----:B------:R-:W-:Y:S02]  /*5050*/  F2FP.RELU.F16.F32.PACK_AB R34, R38, R35 ;  /* 0x000000232622723e */ /* 0x000fe400000008ff */
[----:B------:R-:W-:Y:S01]  /*5060*/  F2FP.RELU.F16.F32.PACK_AB R33, R36, R33 ;  /* 0x000000212421723e */ /* 0x000fe200000008ff */
[----:B------:R1:W-:Y:S01]  /*5070*/  STSM.16.M88.4 [R20+0x200], R12 ;  /* 0x0002000c14007844 */ /* 0x0003e20000000200 */
[----:B------:R-:W-:-:S05]  /*5080*/  F2FP.RELU.F16.F32.PACK_AB R35, R40, R37 ;  /* 0x000000252823723e */ /* 0x000fca00000008ff */
[----:B------:R1:W-:Y:S01]  /*5090*/  STSM.16.M88.4 [R89], R32 ;  /* 0x0000002059007844 */ /* 0x0003e20000000200 */
        /* <DEDUP_REMOVED lines=17> */
.L_x_93:
[----:B------:R-:W-:Y:S05]  /*51b0*/  BSYNC B0 ;  /* 0x0000000000007941 */ /* 0x000fea0003800000 */
.L_x_92:
[----:B------:R-:W-:Y:S06]  /*51c0*/  BAR.SYNC.DEFER_BLOCKING 0x1, 0x100 ;  /* 0x0044000000007b1d */ /* 0x000fec0000010000 */
[----:B------:R-:W-:Y:S04]  /*51d0*/  BSSY B0, `(.L_x_94) ;  /* 0x0000009000007945 */ /* 0x000fe80003800000 */
[----:B------:R-:W-:Y:S05]  /*51e0*/  @P0 BRA `(.L_x_95) ;  /* 0x00000000001c0947 */ /* 0x000fea0003800000 */
[----:B------:R-:W-:-:S13]  /*51f0*/  ISETP.NE.AND P2, PT, R163, 0x3, PT ;  /* 0x00000003a300780c */ /* 0x000fda0003f45270 */
[----:B------:R-:W-:Y:S05]  /*5200*/  @!P2 BRA `(.L_x_96) ;  /* 0x000000000004a947 */ /* 0x000fea0003800000 */
[----:B------:R-:W-:Y:S01]  /*5210*/  BPT.TRAP 0x1 ;  /* 0x000000040000795c */ /* 0x000fe20000300000 */
.L_x_96:
[----:B------:R-:W-:-:S04]  /*5220*/  ULEA UR4, UR5, UR52, 0x3 ;  /* 0x0000003405047291 */ /* 0x000fc8000f8e183f */
[----:B------:R-:W-:-:S04]  /*5230*/  UIADD3 UR4, UR4, 0x60, URZ ;  /* 0x0000006004047890 */ /* 0x000fc8000fffe03f */
[----:B------:R-:W-:-:S09]  /*5240*/  UPRMT UR4, UR51, 0x654, UR4 ;  /* 0x0000065433047896 */ /* 0x000fd20008000004 */
[----:B------:R-:W-:Y:S03]  /*5250*/  SYNCS.ARRIVE.TRANS64.RED.A1T0 RZ, [UR4], RZ ;  /* 0x000000ffffff79a7 */ /* 0x000fe60008100404 */
.L_x_95:
[----:B------:R-:W-:Y:S05]  /*5260*/  BSYNC B0 ;  /* 0x0000000000007941 */ /* 0x000fea0003800000 */
.L_x_94:
        /* <DEDUP_REMOVED lines=8> */
.L_x_99:
[C---:B-1----:R-:W-:Y:S01]  /*52f0*/  LEA R12, R3.reuse, UR52, 0x3 ;  /* 0x00000034030c7c11 */ /* 0x042fe2000f8e18ff */
[----:B------:R-:W-:Y:S01]  /*5300*/  @!P3 IMAD R14, R3, 0x2000, R88 ;  /* 0x00002000030eb824 */ /* 0x000fe200078e0258 */
[----:B------:R-:W-:Y:S01]  /*5310*/  SHF.L.U32 R13, R29, 0x1f, RZ ;  /* 0x0000001f1d0d7819 */ /* 0x000fe200000006ff */
[----:B------:R-:W-:Y:S02]  /*5320*/  BSSY B1, `(.L_x_100) ;  /* 0x0000004000017945 */ /* 0x000fe40003800000 */
[----:B------:R-:W-:Y:S01]  /*5330*/  @!P3 IMAD R15, R155, 0x2, R14 ;  /* 0x000000029b0fb824 */ /* 0x000fe200078e020e */
[----:B------:R-:W1:Y:S02]  /*5340*/  SYNCS.PHASECHK.TRANS64.TRYWAIT P2, [R12+URZ+0x40], R13 ;  /* 0x0000400d0c0075a7 */ /* 0x000e64000804017f */
[----:B-1----:R-:W-:Y:S05]  /*5350*/  @!P2 BRA `(.L_x_101) ;  /* 0x0000004c00a8a947 */ /* 0x002fea0003800000 */
.L_x_233:
[----:B------:R-:W-:Y:S05]  /*5360*/  BSYNC B1 ;  /* 0x0000000000017941 */ /* 0x000fea0003800000 */
.L_x_100:
        /* <DEDUP_REMOVED lines=8> */
.L_x_98:
[----:B------:R-:W-:Y:S05]  /*53f0*/  BSYNC B0 ;  /* 0x0000000000007941 */ /* 0x000fea0003800000 */
.L_x_97:
[--C-:B-1-3--:R-:W-:Y:S02]  /*5400*/  HADD2.F32 R14, -RZ, R8.reuse.H1_H1 ;  /* 0x30000008ff0e7230 */ /* 0x10afe40000004100 */
        /* <DEDUP_REMOVED lines=76> */
.L_x_103:
[----:B------:R-:W-:Y:S05]  /*58d0*/  BSYNC B0 ;  /* 0x0000000000007941 */ /* 0x000fea0003800000 */
.L_x_102:
[----:B------:R-:W-:Y:S06]  /*58e0*/  BAR.SYNC.DEFER_BLOCKING 0x1, 0x100 ;  /* 0x0044000000007b1d */ /* 0x000fec0000010000 */
[----:B------:R-:W-:Y:S04]  /*58f0*/  BSSY B0, `(.L_x_104) ;  /* 0x0000009000007945 */ /* 0x000fe80003800000 */
[----:B------:R-:W-:Y:S05]  /*5900*/  @P0 BRA `(.L_x_105) ;  /* 0x00000000001c0947 */ /* 0x000fea0003800000 */
[----:B------:R-:W-:-:S13]  /*5910*/  ISETP.NE.AND P2, PT, R163, 0x3, PT ;  /* 0x00000003a300780c */ /* 0x000fda0003f45270 */
[----:B------:R-:W-:Y:S05]  /*5920*/  @!P2 BRA `(.L_x_106) ;  /* 0x000000000004a947 */ /* 0x000fea0003800000 */
[----:B------:R-:W-:Y:S01]  /*5930*/  BPT.TRAP 0x1 ;  /* 0x000000040000795c */ /* 0x000fe20000300000 */
.L_x_106:
[----:B------:R-:W-:-:S04]  /*5940*/  ULEA UR4, UR5, UR52, 0x3 ;  /* 0x0000003405047291 */ /* 0x000fc8000f8e183f */
[----:B------:R-:W-:-:S04]  /*5950*/  UIADD3 UR4, UR4, 0x60, URZ ;  /* 0x0000006004047890 */ /* 0x000fc8000fffe03f */
[----:B------:R-:W-:-:S09]  /*5960*/  UPRMT UR4, UR51, 0x654, UR4 ;  /* 0x0000065433047896 */ /* 0x000fd20008000004 */
[----:B------:R-:W-:Y:S03]  /*5970*/  SYNCS.ARRIVE.TRANS64.RED.A1T0 RZ, [UR4], RZ ;  /* 0x000000ffffff79a7 */ /* 0x000fe60008100404 */
.L_x_105:
[----:B------:R-:W-:Y:S05]  /*5980*/  BSYNC B0 ;  /* 0x0000000000007941 */ /* 0x000fea0003800000 */
.L_x_104:
        /* <DEDUP_REMOVED lines=8> */
.L_x_109:
[C---:B------:R-:W-:Y:S01]  /*5a10*/  LEA R12, R3.reuse, UR52, 0x3 ;  /* 0x00000034030c7c11 */ /* 0x040fe2000f8e18ff */
[----:B------:R-:W-:Y:S01]  /*5a20*/  @!P3 IMAD R14, R3, 0x2000, R88 ;  /* 0x00002000030eb824 */ /* 0x000fe200078e0258 */
[----:B------:R-:W-:Y:S01]  /*5a30*/  SHF.L.U32 R13, R29, 0x1f, RZ ;  /* 0x0000001f1d0d7819 */ /* 0x000fe200000006ff */
[----:B------:R-:W-:Y:S02]  /*5a40*/  BSSY B1, `(.L_x_110) ;  /* 0x0000004000017945 */ /* 0x000fe40003800000 */
[----:B------:R-:W-:Y:S01]  /*5a50*/  @!P3 IMAD R15, R155, 0x2, R14 ;  /* 0x000000029b0fb824 */ /* 0x000fe200078e020e */
[----:B------:R-:W2:Y:S02]  /*5a60*/  SYNCS.PHASECHK.TRANS64.TRYWAIT P2, [R12+URZ+0x40], R13 ;  /* 0x0000400d0c0075a7 */ /* 0x000ea4000804017f */
[----:B--2---:R-:W-:Y:S05]  /*5a70*/  @!P2 BRA `(.L_x_111) ;  /* 0x0000004400f4a947 */ /* 0x004fea0003800000 */
.L_x_234:
[----:B------:R-:W-:Y:S05]  /*5a80*/  BSYNC B1 ;  /* 0x0000000000017941 */ /* 0x000fea0003800000 */
.L_x_110:
[----:B------:R-:W-:Y:S05]  /*5a90*/  @!P3 WARPSYNC.ALL ;  /* 0x000000000000b948 */ /* 0x000fea0003800000 */
[----:B------:R3:W4:Y:S01]  /*5aa0*/  @!P3 LDSM.16.M88.4 R8, [R14] ;  /* 0x000000000e08b83b */ /* 0x0007220000000200 */
[----:B------:R-:W-:-:S03]  /*5ab0*/  IADD3 R3, R3, 0x1, RZ ;  /* 0x0000000103037810 */ /* 0x000fc60007ffe0ff */
[----:B------:R3:W1:Y:S01]  /*5ac0*/  @!P3 LDSM.16.M88.4 R4, [R15] ;  /* 0x000000000f04b83b */ /* 0x0006620000000200 */
[----:B------:R-:W-:-:S04]  /*5ad0*/  ISETP.NE.AND P2, PT, R3, 0x4, PT ;  /* 0x000000040300780c */ /* 0x000fc80003f45270 */
[----:B--2---:R-:W-:Y:S02]  /*5ae0*/  SEL R12, RZ, 0x1, P2 ;  /* 0x00000001ff0c7807 */ /* 0x004fe40001000000 */
[----:B------:R-:W-:Y:S02]  /*5af0*/  SEL R3, R3, RZ, P2 ;  /* 0x000000ff03037207 */ /* 0x000fe40001000000 */
[----:B---3--:R-:W-:-:S07]  /*5b00*/  LOP3.LUT R29, R29, R12, RZ, 0x3c, !PT ;  /* 0x0000000c1d1d7212 */ /* 0x008fce00078e3cff */
.L_x_108:
[----:B------:R-:W-:Y:S05]  /*5b10*/  BSYNC B0 ;  /* 0x0000000000007941 */ /* 0x000fea0003800000 */
.L_x_107:
[--C-:B----4-:R-:W-:Y:S02]  /*5b20*/  HADD2.F32 R14, -RZ, R9.reuse.H0_H0 ;  /* 0x20000009ff0e7230 */ /* 0x110fe40000004100 */
[C---:B------:R-:W-:Y:S01]  /*5b30*/  FFMA R15, R160.reuse, R138, R153 ;  /* 0x0000008aa00f7223 */ /* 0x040fe20000000099 */
[----:B------:R-:W-:Y:S02]  /*5b40*/  HADD2.F32 R26, -RZ, R9.H1_H1 ;  /* 0x30000009ff1a7230 */ /* 0x000fe40000004100 */
[C---:B------:R-:W-:Y:S01]  /*5b50*/  FFMA R25, R160.reuse, R140, R21 ;  /* 0x0000008ca0197223 */ /* 0x040fe20000000015 */
[--C-:B-1----:R-:W-:Y:S02]  /*5b60*/  HADD2.F32 R28, -RZ, R10.reuse.H0_H0 ;  /* 0x2000000aff1c7230 */ /* 0x102fe40000004100 */
[C---:B------:R-:W-:Y:S01]  /*5b70*/  FFMA R139, R160.reuse, R139, R153 ;  /* 0x0000008ba08b7223 */ /* 0x040fe20000000099 */
[----:B------:R-:W-:Y:S02]  /*5b80*/  HADD2.F32 R32, -RZ, R10.H1_H1 ;  /* 0x3000000aff207230 */ /* 0x000fe40000004100 */
[----:B------:R-:W-:Y:S01]  /*5b90*/  FFMA R141, R160, R141, R21 ;  /* 0x0000008da08d7223 */ /* 0x000fe20000000015 */
[-C--:B------:R-:W-:Y:S01]  /*5ba0*/  FFMA R15, R14, R156.reuse, R15 ;  /* 0x0000009c0e0f7223 */ /* 0x080fe2000000000f */
[-C--:B------:R-:W-:Y:S01]  /*5bb0*/  FFMA R14, R26, R156.reuse, R139 ;  /* 0x0000009c1a0e7223 */ /* 0x080fe2000000008b */
[----:B------:R-:W-:Y:S01]  /*5bc0*/  FFMA R25, R28, R156, R25 ;  /* 0x0000009c1c197223 */ /* 0x000fe20000000019 */
[C-C-:B------:R-:W-:Y:S01]  /*5bd0*/  FFMA R13, R160.reuse, R136, R21.reuse ;  /* 0x00000088a00d7223 */ /* 0x140fe20000000015 */
[C-C-:B------:R-:W-:Y:S01]  /*5be0*/  FFMA R137, R160.reuse, R137, R21.reuse ;  /* 0x00000089a0897223 */ /* 0x140fe20000000015 */
[C-C-:B------:R-:W-:Y:S01]  /*5bf0*/  FFMA R27, R160.reuse, R144, R21.reuse ;  /* 0x00000090a01b7223 */ /* 0x140fe20000000015 */
[C-C-:B------:R-:W-:Y:S01]  /*5c00*/  FFMA R145, R160.reuse, R145, R21.reuse ;  /* 0x00000091a0917223 */ /* 0x140fe20000000015 */
[C-C-:B------:R-:W-:Y:S01]  /*5c10*/  FFMA R33, R160.reuse, R148, R21.reuse ;  /* 0x00000094a0217223 */ /* 0x140fe20000000015 */
[----:B------:R-:W-:Y:S01]  /*5c20*/  FFMA R149, R160, R149, R21 ;  /* 0x00000095a0957223 */ /* 0x000fe20000000015 */
[----:B------:R-:W-:Y:S01]  /*5c30*/  FFMA R26, R32, R156, R141 ;  /* 0x0000009c201a7223 */ /* 0x000fe2000000008d */
[----:B------:R-:W-:-:S02]  /*5c40*/  HADD2.F32 R28, -RZ, R11.H0_H0 ;  /* 0x2000000bff1c7230 */ /* 0x000fc40000004100 */
[C-C-:B------:R-:W-:Y:S01]  /*5c50*/  FFMA R21, R160.reuse, R142, R153.reuse ;  /* 0x0000008ea0157223 */ /* 0x140fe20000000099 */
[----:B------:R-:W-:Y:S02]  /*5c60*/  HADD2.F32 R12, -RZ, R8.H0_H0 ;  /* 0x20000008ff0c7230 */ /* 0x000fe40000004100 */
[C-C-:B------:R-:W-:Y:S01]  /*5c70*/  FFMA R143, R160.reuse, R143, R153.reuse ;  /* 0x0000008fa08f7223 */ /* 0x140fe20000000099 */
[----:B------:R-:W-:Y:S02]  /*5c80*/  HADD2.F32 R32, -RZ, R11.H1_H1 ;  /* 0x3000000bff207230 */ /* 0x000fe40000004100 */
[----:B------:R-:W-:Y:S01]  /*5c90*/  FFMA R31, R160, R146, R153 ;  /* 0x00000092a01f7223 */ /* 0x000fe20000000099 */
[----:B------:R-:W-:Y:S02]  /*5ca0*/  HADD2.F32 R36, -RZ, R4.H1_H1 ;  /* 0x30000004ff247230 */ /* 0x000fe40000004100 */
[----:B------:R-:W-:Y:S01]  /*5cb0*/  FFMA R21, R28, R156, R21 ;  /* 0x0000009c1c157223 */ /* 0x000fe20000000015 */
[----:B------:R-:W-:-:S02]  /*5cc0*/  HADD2.F32 R38, -RZ, R5.H0_H0 ;  /* 0x20000005ff267230 */ /* 0x000fc40000004100 */
[-C--:B------:R-:W-:Y:S01]  /*5cd0*/  FFMA R13, R12, R156.reuse, R13 ;  /* 0x0000009c0c0d7223 */ /* 0x080fe2000000000d */
[----:B------:R-:W-:Y:S02]  /*5ce0*/  HADD2.F32 R34, -RZ, R4.H0_H0 ;  /* 0x20000004ff227230 */ /* 0x000fe40000004100 */
[-C--:B------:R-:W-:Y:S01]  /*5cf0*/  FFMA R28, R32, R156.reuse, R143 ;  /* 0x0000009c201c7223 */ /* 0x080fe2000000008f */
[----:B------:R-:W-:Y:S02]  /*5d00*/  HADD2.F32 R12, -RZ, R8.H1_H1 ;  /* 0x30000008ff0c7230 */ /* 0x000fe40000004100 */
[-C--:B------:R-:W-:Y:S01]  /*5d10*/  FFMA R32, R36, R156.reuse, R145 ;  /* 0x0000009c24207223 */ /* 0x080fe20000000091 */
[-C--:B------:R-:W-:Y:S01]  /*5d20*/  FFMA R31, R38, R156.reuse, R31 ;  /* 0x0000009c261f7223 */ /* 0x080fe2000000001f */
[--C-:B------:R-:W-:Y:S02]  /*5d30*/  HADD2.F32 R36, -RZ, R6.reuse.H0_H0 ;  /* 0x20000006ff247230 */ /* 0x100fe40000004100 */
[----:B------:R-:W-:Y:S01]  /*5d40*/  FFMA R27, R34, R156, R27 ;  /* 0x0000009c221b7223 */ /* 0x000fe2000000001b */
[----:B------:R-:W-:-:S02]  /*5d50*/  HADD2.F32 R38, -RZ, R6.H1_H1 ;  /* 0x30000006ff267230 */ /* 0x000fc40000004100 */
[C-C-:B------:R-:W-:Y:S01]  /*5d60*/  FFMA R147, R160.reuse, R147, R153.reuse ;  /* 0x00000093a0937223 */ /* 0x140fe20000000099 */
[----:B------:R-:W-:Y:S02]  /*5d70*/  HADD2.F32 R34, -RZ, R5.H1_H1 ;  /* 0x30000005ff227230 */ /* 0x000fe40000004100 */
[C-C-:B------:R-:W-:Y:S01]  /*5d80*/  FFMA R35, R160.reuse, R150, R153.reuse ;  /* 0x00000096a0237223 */ /* 0x140fe20000000099 */
[--C-:B------:R-:W-:Y:S02]  /*5d90*/  HADD2.F32 R40, -RZ, R7.reuse.H0_H0 ;  /* 0x20000007ff287230 */ /* 0x100fe40000004100 */
[----:B------:R-:W-:Y:S01]  /*5da0*/  FFMA R151, R160, R151, R153 ;  /* 0x00000097a0977223 */ /* 0x000fe20000000099 */
[----:B------:R-:W-:Y:S02]  /*5db0*/  HADD2.F32 R42, -RZ, R7.H1_H1 ;  /* 0x30000007ff2a7230 */ /* 0x000fe40000004100 */
[-C--:B------:R-:W-:Y:S01]  /*5dc0*/  FFMA R12, R12, R156.reuse, R137 ;  /* 0x0000009c0c0c7223 */ /* 0x080fe20000000089 */
[-C--:B------:R-:W-:Y:S01]  /*5dd0*/  FFMA R33, R36, R156.reuse, R33 ;  /* 0x0000009c24217223 */ /* 0x080fe20000000021 */
        /* <DEDUP_REMOVED lines=33> */
.L_x_113:
[----:B------:R-:W-:Y:S05]  /*5ff0*/  BSYNC B0 ;  /* 0x0000000000007941 */ /* 0x000fea0003800000 */
.L_x_112:
[----:B------:R-:W-:Y:S06]  /*6000*/  BAR.SYNC.DEFER_BLOCKING 0x1, 0x100 ;  /* 0x0044000000007b1d */ /* 0x000fec0000010000 */
[----:B------:R-:W-:Y:S04]  /*6010*/  BSSY B0, `(.L_x_114) ;  /* 0x0000009000007945 */ /* 0x000fe80003800000 */
[----:B------:R-:W-:Y:S05]  /*6020*/  @P0 BRA `(.L_x_115) ;  /* 0x00000000001c0947 */ /* 0x000fea0003800000 */
[----:B------:R-:W-:-:S13]  /*6030*/  ISETP.NE.AND P2, PT, R163, 0x3, PT ;  /* 0x00000003a300780c */ /* 0x000fda0003f45270 */
[----:B------:R-:W-:Y:S05]  /*6040*/  @!P2 BRA `(.L_x_116) ;  /* 0x000000000004a947 */ /* 0x000fea0003800000 */
[----:B------:R-:W-:Y:S01]  /*6050*/  BPT.TRAP 0x1 ;  /* 0x000000040000795c */ /* 0x000fe20000300000 */
.L_x_116:
[----:B------:R-:W-:-:S04]  /*6060*/  ULEA UR4, UR5, UR52, 0x3 ;  /* 0x0000003405047291 */ /* 0x000fc8000f8e183f */
[----:B------:R-:W-:-:S04]  /*6070*/  UIADD3 UR4, UR4, 0x60, URZ ;  /* 0x0000006004047890 */ /* 0x000fc8000fffe03f */
[----:B------:R-:W-:-:S09]  /*6080*/  UPRMT UR4, UR51, 0x654, UR4 ;  /* 0x0000065433047896 */ /* 0x000fd20008000004 */
[----:B------:R-:W-:Y:S03]  /*6090*/  SYNCS.ARRIVE.TRANS64.RED.A1T0 RZ, [UR4], RZ ;  /* 0x000000ffffff79a7 */ /* 0x000fe60008100404 */
.L_x_115:
[----:B------:R-:W-:Y:S05]  /*60a0*/  BSYNC B0 ;  /* 0x0000000000007941 */ /* 0x000fea0003800000 */
.L_x_114:
        /* <DEDUP_REMOVED lines=8> */
.L_x_119:
[----:B------:R-:W-:Y:S01]  /*6130*/  SHF.L.U32 R29, R29, 0x1f, RZ ;  /* 0x0000001f1d1d7819 */ /* 0x000fe200000006ff */
[C---:B------:R-:W-:Y:S01]  /*6140*/  @!P3 IMAD R88, R3.reuse, 0x2000, R88 ;  /* 0x000020000358b824 */ /* 0x040fe200078e0258 */
[----:B-1----:R-:W-:Y:S01]  /*6150*/  LEA R12, R3, UR52, 0x3 ;  /* 0x00000034030c7c11 */ /* 0x002fe2000f8e18ff */
[----:B------:R-:W-:Y:S02]  /*6160*/  BSSY B1, `(.L_x_120) ;  /* 0x0000004000017945 */ /* 0x000fe40003800000 */
[----:B------:R-:W-:Y:S01]  /*6170*/  @!P3 IMAD R3, R155, 0x2, R88 ;  /* 0x000000029b03b824 */ /* 0x000fe200078e0258 */
[----:B------:R-:W1:Y:S02]  /*6180*/  SYNCS.PHASECHK.TRANS64.TRYWAIT P2, [R12+URZ+0x40], R29 ;  /* 0x0000401d0c0075a7 */ /* 0x000e64000804017f */
[----:B-1----:R-:W-:Y:S05]  /*6190*/  @!P2 BRA `(.L_x_121) ;  /* 0x000000400040a947 */ /* 0x002fea0003800000 */
.L_x_235:
[----:B------:R-:W-:Y:S05]  /*61a0*/  BSYNC B1 ;  /* 0x0000000000017941 */ /* 0x000fea0003800000 */
.L_x_120:
[----:B------:R-:W-:Y:S05]  /*61b0*/  @!P3 WARPSYNC.ALL ;  /* 0x000000000000b948 */ /* 0x000fea0003800000 */
[----:B------:R2:W3:Y:S04]  /*61c0*/  @!P3 LDSM.16.M88.4 R8, [R88] ;  /* 0x000000005808b83b */ /* 0x0004e80000000200 */
[----:B------:R2:W4:Y:S02]  /*61d0*/  @!P3 LDSM.16.M88.4 R4, [R3] ;  /* 0x000000000304b83b */ /* 0x0005240000000200 */
.L_x_118:
[----:B------:R-:W-:Y:S05]  /*61e0*/  BSYNC B0 ;  /* 0x0000000000007941 */ /* 0x000fea0003800000 */
.L_x_117:
[----:B-1-3--:R-:W-:Y:S02]  /*61f0*/  HADD2.F32 R12, -RZ, R8.H0_H0 ;  /* 0x20000008ff0c7230 */ /* 0x00afe40000004100 */
[C-C-:B--2---:R-:W-:Y:S01]  /*6200*/  FFMA R3, R160.reuse, R72, R23.reuse ;  /* 0x00000048a0037223 */ /* 0x144fe20000000017 */
[----:B------:R-:W-:Y:S02]  /*6210*/  HADD2.F32 R28, -RZ, R10.H0_H0 ;  /* 0x2000000aff1c7230 */ /* 0x000fe40000004100 */
[C-C-:B------:R-:W-:Y:S01]  /*6220*/  FFMA R73, R160.reuse, R73, R23.reuse ;  /* 0x00000049a0497223 */ /* 0x140fe20000000017 */
[----:B------:R-:W-:Y:S02]  /*6230*/  HADD2.F32 R8, -RZ, R8.H1_H1 ;  /* 0x30000008ff087230 */ /* 0x000fe40000004100 */
[C-C-:B------:R-:W-:Y:S01]  /*6240*/  FFMA R15, R160.reuse, R76, R23.reuse ;  /* 0x0000004ca00f7223 */ /* 0x140fe20000000017 */
[--C-:B------:R-:W-:Y:S02]  /*6250*/  HADD2.F32 R14, -RZ, R9.reuse.H0_H0 ;  /* 0x20000009ff0e7230 */ /* 0x100fe40000004100 */
[----:B------:R-:W-:Y:S01]  /*6260*/  FFMA R77, R160, R77, R23 ;  /* 0x0000004da04d7223 */ /* 0x000fe20000000017 */
[----:B------:R-:W-:-:S02]  /*6270*/  HADD2.F32 R26, -RZ, R9.H1_H1 ;  /* 0x30000009ff1a7230 */ /* 0x000fc40000004100 */
[C-C-:B------:R-:W-:Y:S01]  /*6280*/  FFMA R25, R160.reuse, R80, R23.reuse ;  /* 0x00000050a0197223 */ /* 0x140fe20000000017 */
[----:B------:R-:W-:Y:S02]  /*6290*/  HADD2.F32 R10, -RZ, R10.H1_H1 ;  /* 0x3000000aff0a7230 */ /* 0x000fe40000004100 */
[C-C-:B------:R-:W-:Y:S01]  /*62a0*/  FFMA R81, R160.reuse, R81, R23.reuse ;  /* 0x00000051a0517223 */ /* 0x140fe20000000017 */
[--C-:B------:R-:W-:Y:S02]  /*62b0*/  HADD2.F32 R30, -RZ, R11.reuse.H0_H0 ;  /* 0x2000000bff1e7230 */ /* 0x100fe40000004100 */
[C-C-:B------:R-:W-:Y:S01]  /*62c0*/  FFMA R27, R160.reuse, R84, R23.reuse ;  /* 0x00000054a01b7223 */ /* 0x140fe20000000017 */
[----:B------:R-:W-:Y:S02]  /*62d0*/  HADD2.F32 R32, -RZ, R11.H1_H1 ;  /* 0x3000000bff207230 */ /* 0x000fe40000004100 */
[----:B------:R-:W-:Y:S01]  /*62e0*/  FFMA R85, R160, R85, R23 ;  /* 0x00000055a0557223 */ /* 0x000fe20000000017 */
[----:B----4-:R-:W-:-:S02]  /*62f0*/  HADD2.F32 R34, -RZ, R4.H0_H0 ;  /* 0x20000004ff227230 */ /* 0x010fc40000004100 */
[C-C-:B------:R-:W-:Y:S01]  /*6300*/  FFMA R13, R160.reuse, R74, R161.reuse ;  /* 0x0000004aa00d7223 */ /* 0x140fe200000000a1 */
[----:B------:R-:W-:Y:S02]  /*6310*/  HADD2.F32 R40, -RZ, R6.H0_H0 ;  /* 0x20000006ff287230 */ /* 0x000fe40000004100 */
[C-C-:B------:R-:W-:Y:S01]  /*6320*/  FFMA R75, R160.reuse, R75, R161.reuse ;  /* 0x0000004ba04b7223 */ /* 0x140fe200000000a1 */
[C-C-:B------:R-:W-:Y:S01]  /*6330*/  FFMA R21, R160.reuse, R78, R161.reuse ;  /* 0x0000004ea0157223 */ /* 0x140fe200000000a1 */
        /* <DEDUP_REMOVED lines=8> */
[----:B------:R-:W-:Y:S01]  /*63c0*/  FFMA R87, R160, R87, R161 ;  /* 0x00000057a0577223 */ /* 0x000fe200000000a1 */
[--C-:B------:R-:W-:Y:S02]  /*63d0*/  HADD2.F32 R42, -RZ, R7.reuse.H0_H0 ;  /* 0x20000007ff2a7230 */ /* 0x100fe40000004100 */
[-C--:B------:R-:W-:Y:S01]  /*63e0*/  FFMA R3, R12, R156.reuse, R3 ;  /* 0x0000009c0c037223 */ /* 0x080fe20000000003 */
[----:B------:R-:W-:Y:S02]  /*63f0*/  HADD2.F32 R44, -RZ, R7.H1_H1 ;  /* 0x30000007ff2c7230 */ /* 0x000fe40000004100 */
[-C--:B------:R-:W-:Y:S01]  /*6400*/  FFMA R8, R8, R156.reuse, R73 ;  /* 0x0000009c08087223 */ /* 0x080fe20000000049 */
        /* <DEDUP_REMOVED lines=43> */
.L_x_123:
[----:B------:R-:W-:Y:S05]  /*66c0*/  BSYNC B0 ;  /* 0x0000000000007941 */ /* 0x000fea0003800000 */
.L_x_122:
[----:B------:R-:W-:Y:S06]  /*66d0*/  BAR.SYNC.DEFER_BLOCKING 0x1, 0x100 ;  /* 0x0044000000007b1d */ /* 0x000fec0000010000 */
[----:B------:R-:W-:Y:S04]  /*66e0*/  BSSY B0, `(.L_x_124) ;  /* 0x0000009000007945 */ /* 0x000fe80003800000 */
[----:B------:R-:W-:Y:S05]  /*66f0*/  @P0 BRA `(.L_x_125) ;  /* 0x00000000001c0947 */ /* 0x000fea0003800000 */
[----:B------:R-:W-:-:S13]  /*6700*/  ISETP.NE.AND P0, PT, R163, 0x3, PT ;  /* 0x00000003a300780c */ /* 0x000fda0003f05270 */
[----:B------:R-:W-:Y:S05]  /*6710*/  @!P0 BRA `(.L_x_126) ;  /* 0x0000000000048947 */ /* 0x000fea0003800000 */
[----:B------:R-:W-:Y:S01]  /*6720*/  BPT.TRAP 0x1 ;  /* 0x000000040000795c */ /* 0x000fe20000300000 */
.L_x_126:
[----:B------:R-:W-:-:S04]  /*6730*/  ULEA UR4, UR36, UR52, 0x3 ;  /* 0x0000003424047291 */ /* 0x000fc8000f8e183f */
[----:B------:R-:W-:-:S04]  /*6740*/  UIADD3 UR4, UR4, 0x60, URZ ;  /* 0x0000006004047890 */ /* 0x000fc8000fffe03f */
[----:B------:R-:W-:-:S09]  /*6750*/  UPRMT UR4, UR51, 0x654, UR4 ;  /* 0x0000065433047896 */ /* 0x000fd20008000004 */
[----:B------:R-:W-:Y:S03]  /*6760*/  SYNCS.ARRIVE.TRANS64.RED.A1T0 RZ, [UR4], RZ ;  /* 0x000000ffffff79a7 */ /* 0x000fe60008100404 */
.L_x_125:
[----:B------:R-:W-:Y:S05]  /*6770*/  BSYNC B0 ;  /* 0x0000000000007941 */ /* 0x000fea0003800000 */
.L_x_124:
[----:B------:R-:W-:Y:S01]  /*6780*/  IADD3 R16, P0, R16, UR40, RZ ;  /* 0x0000002810107c10 */ /* 0x000fe2000ff1e0ff */
[----:B------:R-:W-:Y:S01]  /*6790*/  ULDC.64 UR4, c[0x0][0x8f8] ;  /* 0x00023e0000047ab9 */ /* 0x000fe20000000a00 */
[----:B------:R-:W-:Y:S01]  /*67a0*/  UIADD3 UR36, UR36, 0x1, URZ ;  /* 0x0000000124247890 */ /* 0x000fe2000fffe03f */
[----:B------:R-:W-:Y:S01]  /*67b0*/  PRMT R3, RZ, 0x7610, R3 ;  /* 0x00007610ff037816 */ /* 0x000fe20000000003 */
[----:B------:R-:W-:Y:S01]  /*67c0*/  UMOV UR47, 0xffffffff ;  /* 0xffffffff002f7882 */ /* 0x000fe20000000000 */
[----:B------:R-:W-:Y:S01]  /*67d0*/  IADD3.X R17, R17, UR38, RZ, P0, !PT ;  /* 0x0000002611117c10 */ /* 0x000fe200087fe4ff */
[----:B------:R-:W-:Y:S01]  /*67e0*/  UISETP.NE.AND UP0, UPT, UR36, 0x4, UPT ;  /* 0x000000042400788c */ /* 0x000fe2000bf05270 */
[----:B------:R-:W-:Y:S01]  /*67f0*/  ISETP.GE.U32.AND P0, PT, R16, UR4, PT ;  /* 0x0000000410007c0c */ /* 0x000fe2000bf06070 */
[----:B------:R-:W-:Y:S01]  /*6800*/  IMAD.MOV.U32 R153, RZ, RZ, -0x1 ;  /* 0xffffffffff997424 */ /* 0x000fe200078e00ff */
[----:B------:R-:W-:Y:S01]  /*6810*/  MOV R154, 0xffffffff ;  /* 0xffffffff009a7802 */ /* 0x000fe20000000f00 */
[----:B------:R-:W-:Y:S01]  /*6820*/  USEL UR36, UR36, URZ, UP0 ;  /* 0x0000003f24247287 */ /* 0x000fe20008000000 */
[----:B------:R-:W-:-:S13]  /*6830*/  ISETP.GE.U32.AND.EX P0, PT, R17, UR5, PT, P0 ;  /* 0x0000000511007c0c */ /* 0x000fda000bf06100 */
[----:B------:R-:W-:Y:S05]  /*6840*/  @P0 BRA `(.L_x_127) ;  /* 0x0000000400680947 */ /* 0x000fea0003800000 */
[----:B------:R-:W2:Y:S01]  /*6850*/  S2R R23, SR_CTAID.X ;  /* 0x0000000000177919 */ /* 0x000ea20000002500 */
[----:B-1----:R-:W1:Y:S01]  /*6860*/  LDC.64 R10, c[0x0][0x8d0] ;  /* 0x00023400ff0a7b82 */ /* 0x002e620000000a00 */
[----:B------:R-:W-:Y:S01]  /*6870*/  ULDC UR4, c[0x0][0x150] ;  /* 0x0000540000047ab9 */ /* 0x000fe20000000800 */
[----:B------:R-:W-:Y:S01]  /*6880*/  IMAD.MOV.U32 R8, RZ, RZ, R16 ;  /* 0x000000ffff087224 */ /* 0x000fe200078e0010 */
[----:B------:R-:W3:Y:S01]  /*6890*/  S2R R25, SR_CTAID.Y ;  /* 0x0000000000197919 */ /* 0x000ee20000002600 */
[----:B------:R-:W-:-:S04]  /*68a0*/  MOV R9, R17 ;  /* 0x0000001100097202 */ /* 0x000fc80000000f00 */
[----:B------:R-:W4:Y:S08]  /*68b0*/  LDC R26, c[0x0][0x144] ;  /* 0x00005100ff1a7b82 */ /* 0x000f300000000800 */
[----:B------:R-:W3:Y:S08]  /*68c0*/  LDC R12, c[0x0][0x8d8] ;  /* 0x00023600ff0c7b82 */ /* 0x000ef00000000800 */
[----:B------:R-:W3:Y:S01]  /*68d0*/  LDC.64 R20, c[0x0][0x8c8] ;  /* 0x00023200ff147b82 */ /* 0x000ee20000000a00 */
[----:B-1----:R-:W-:-:S04]  /*68e0*/  ISETP.NE.U32.AND P0, PT, R10, RZ, PT ;  /* 0x000000ff0a00720c */ /* 0x002fc80003f05070 */
[----:B------:R-:W-:Y:S02]  /*68f0*/  ISETP.NE.AND.EX P0, PT, R11, RZ, PT, P0 ;  /* 0x000000ff0b00720c */ /* 0x000fe40003f05300 */
[----:B--2---:R-:W-:-:S05]  /*6900*/  I2FP.F32.U32 R3, R23 ;  /* 0x0000001700037245 */ /* 0x004fca0000201000 */
[----:B------:R-:W-:-:S04]  /*6910*/  FMUL R3, R3, UR4 ;  /* 0x0000000403037c20 */ /* 0x000fc80008400000 */
[----:B------:R1:W2:Y:S02]  /*6920*/  F2I.U32.TRUNC.NTZ R24, R3 ;  /* 0x0000000300187305 */ /* 0x0002a4000020f000 */
[----:B----4-:R-:W-:Y:S05]  /*6930*/  @!P0 BRA `(.L_x_128) ;  /* 0x0000000000288947 */ /* 0x010fea0003800000 */
[----:B-1----:R-:W1:Y:S02]  /*6940*/  LDC R3, c[0x0][0x8dc] ;  /* 0x00023700ff037b82 */ /* 0x002e640000000800 */
[----:B-1----:R-:W-:-:S05]  /*6950*/  IADD3 R3, P0, R16, R3, RZ ;  /* 0x0000000310037210 */ /* 0x002fca0007f1e0ff */
        /* <DEDUP_REMOVED lines=8> */
.L_x_128:
[-CC-:B---3--:R-:W-:Y:S01]  /*69e0*/  SHF.R.U64 R32, R8, R12.reuse, R9.reuse ;  /* 0x0000000c08207219 */ /* 0x188fe20000001209 */
[----:B------:R-:W3:Y:S01]  /*69f0*/  LDC.64 R14, c[0x0][0x8e8] ;  /* 0x00023a00ff0e7b82 */ /* 0x000ee20000000a00 */
[----:B-1----:R-:W-:Y:S01]  /*6a00*/  SHF.R.U32.HI R3, RZ, R12, R9 ;  /* 0x0000000cff037219 */ /* 0x002fe20000011609 */
[----:B--2---:R-:W-:Y:S01]  /*6a10*/  IMAD.MOV R24, RZ, RZ, -R24 ;  /* 0x000000ffff187224 */ /* 0x004fe200078e0a18 */
[----:B------:R-:W-:Y:S01]  /*6a20*/  IADD3 R7, P0, RZ, -R32, RZ ;  /* 0x80000020ff077210 */ /* 0x000fe20007f1e0ff */
[----:B------:R-:W-:Y:S02]  /*6a30*/  ULDC UR4, c[0x0][0x154] ;  /* 0x0000550000047ab9 */ /* 0x000fe40000000800 */
[----:B------:R-:W-:Y:S02]  /*6a40*/  IMAD R23, R26, R24, R23 ;  /* 0x000000181a177224 */ /* 0x000fe400078e0217 */
[----:B------:R-:W1:Y:S01]  /*6a50*/  LDC R8, c[0x0][0x8c0] ;  /* 0x00023000ff087b82 */ /* 0x000e620000000800 */
[----:B------:R-:W-:-:S02]  /*6a60*/  IMAD.X R3, RZ, RZ, ~R3, P0 ;  /* 0x000000ffff037224 */ /* 0x000fc400000e0e03 */
[----:B------:R-:W-:-:S04]  /*6a70*/  IMAD.WIDE.U32 R4, R7, R20, R16 ;  /* 0x0000001407047225 */ /* 0x000fc800078e0010 */
[----:B------:R-:W-:Y:S01]  /*6a80*/  IMAD R6, R3, R20, RZ ;  /* 0x0000001403067224 */ /* 0x000fe200078e02ff */
[----:B------:R-:W2:Y:S03]  /*6a90*/  LDC R28, c[0x0][0x8b0] ;  /* 0x00022c00ff1c7b82 */ /* 0x000ea60000000800 */
[----:B------:R-:W-:Y:S02]  /*6aa0*/  IMAD R3, R7, R21, R6 ;  /* 0x0000001507037224 */ /* 0x000fe400078e0206 */
[----:B------:R-:W-:-:S03]  /*6ab0*/  IMAD.MOV.U32 R7, RZ, RZ, 0x1 ;  /* 0x00000001ff077424 */ /* 0x000fc600078e00ff */
[----:B------:R-:W4:Y:S01]  /*6ac0*/  LDC R30, c[0x0][0x900] ;  /* 0x00024000ff1e7b82 */ /* 0x000f220000000800 */
[----:B------:R-:W-:Y:S02]  /*6ad0*/  IADD3 R3, R5, R3, RZ ;  /* 0x0000000305037210 */ /* 0x000fe40007ffe0ff */
[----:B------:R-:W-:Y:S02]  /*6ae0*/  I2FP.F32.U32 R5, R25 ;  /* 0x0000001900057245 */ /* 0x000fe40000201000 */
[----:B---3--:R-:W-:-:S03]  /*6af0*/  ISETP.NE.U32.AND P0, PT, R14, RZ, PT ;  /* 0x000000ff0e00720c */ /* 0x008fc60003f05070 */
[----:B------:R-:W3:Y:S01]  /*6b00*/  LDC R24, c[0x0][0x148] ;  /* 0x00005200ff187b82 */ /* 0x000ee20000000800 */
[----:B------:R-:W-:Y:S01]  /*6b10*/  FMUL R6, R5, UR4 ;  /* 0x0000000405067c20 */ /* 0x000fe20008400000 */
[----:B------:R-:W-:Y:S01]  /*6b20*/  ISETP.NE.AND.EX P0, PT, R15, RZ, PT, P0 ;  /* 0x000000ff0f00720c */ /* 0x000fe20003f05300 */
[----:B------:R-:W-:Y:S01]  /*6b30*/  IMAD.MOV.U32 R5, RZ, RZ, -0x1 ;  /* 0xffffffffff057424 */ /* 0x000fe200078e00ff */
[-CC-:B-1----:R-:W-:Y:S01]  /*6b40*/  SHF.R.U64 R12, R4, R8.reuse, R3.reuse ;  /* 0x00000008040c7219 */ /* 0x182fe20000001203 */
[----:B------:R1:W1:Y:S01]  /*6b50*/  F2I.U32.TRUNC.NTZ R20, R6 ;  /* 0x0000000600147305 */ /* 0x000262000020f000 */
[----:B------:R-:W-:Y:S02]  /*6b60*/  SHF.R.U32.HI R3, RZ, R8, R3 ;  /* 0x00000008ff037219 */ /* 0x000fe40000011603 */
[----:B------:R-:W1:Y:S02]  /*6b70*/  LDC R21, c[0x0][0x8a8] ;  /* 0x00022a00ff157b82 */ /* 0x000e640000000800 */
[----:B--2---:R-:W-:-:S02]  /*6b80*/  SHF.R.U64 R10, R12, R28, R3 ;  /* 0x0000001c0c0a7219 */ /* 0x004fc40000001203 */
[----:B------:R-:W-:-:S04]  /*6b90*/  SHF.R.U32.HI R3, RZ, R28, R3 ;  /* 0x0000001cff037219 */ /* 0x000fc80000011603 */
[----:B------:R-:W2:Y:S01]  /*6ba0*/  LDC R26, c[0x0][0x8f0] ;  /* 0x00023c00ff1a7b82 */ /* 0x000ea20000000800 */
[-C--:B----4-:R-:W-:Y:S02]  /*6bb0*/  SHF.L.U32 R4, R5, R30.reuse, RZ ;  /* 0x0000001e05047219 */ /* 0x090fe400000006ff */
[-CC-:B------:R-:W-:Y:S02]  /*6bc0*/  SHF.R.U64 R13, R10, R30.reuse, R3.reuse ;  /* 0x0000001e0a0d7219 */ /* 0x180fe40000001203 */
[----:B------:R-:W-:Y:S02]  /*6bd0*/  SHF.R.U32.HI R5, RZ, R30, R3 ;  /* 0x0000001eff057219 */ /* 0x000fe40000011603 */
[----:B------:R-:W-:Y:S01]  /*6be0*/  LOP3.LUT R27, RZ, R4, RZ, 0x33, !PT ;  /* 0x00000004ff1b7212 */ /* 0x000fe200078e33ff */
[----:B------:R-:W4:Y:S01]  /*6bf0*/  LDC R29, c[0x0][0x8e0] ;  /* 0x00023800ff1d7b82 */ /* 0x000f220000000800 */
[----:B------:R-:W-:Y:S02]  /*6c00*/  SHF.L.U32 R30, R7, R30, RZ ;  /* 0x0000001e071e7219 */ /* 0x000fe400000006ff */
[----:B------:R-:W-:-:S05]  /*6c10*/  MOV R4, R13 ;  /* 0x0000000d00047202 */ /* 0x000fca0000000f00 */
[----:B------:R-:W1:Y:S01]  /*6c20*/  LDC R31, c[0x0][0x8b8] ;  /* 0x00022e00ff1f7b82 */ /* 0x000e620000000800 */
[----:B------:R-:W-:Y:S05]  /*6c30*/  @!P0 BRA `(.L_x_129) ;  /* 0x0000000000288947 */ /* 0x000fea0003800000 */
[----:B------:R-:W5:Y:S02]  /*6c40*/  LDC R4, c[0x0][0x8f4] ;  /* 0x00023d00ff047b82 */ /* 0x000f640000000800 */
[----:B-----5:R-:W-:-:S05]  /*6c50*/  IADD3 R3, P0, R13, R4, RZ ;  /* 0x000000040d037210 */ /* 0x020fca0007f1e0ff */
[----:B------:R-:W-:-:S04]  /*6c60*/  IMAD.X R11, RZ, RZ, R5, P0 ;  /* 0x000000ffff0b7224 */ /* 0x000fc800000e0605 */
[----:B------:R-:W-:-:S04]  /*6c70*/  IMAD.WIDE.U32 R4, R11, R14, RZ ;  /* 0x0000000e0b047225 */ /* 0x000fc800078e00ff */
[----:B-1----:R-:W-:-:S04]  /*6c80*/  IMAD.WIDE.U32 R6, P0, R3, R15, R4 ;  /* 0x0000000f03067225 */ /* 0x002fc80007800004 */
[----:B------:R-:W-:Y:S01]  /*6c90*/  IMAD.WIDE.U32 R4, R3, R14, RZ ;  /* 0x0000000e03047225 */ /* 0x000fe200078e00ff */
[----:B------:R-:W-:-:S03]  /*6ca0*/  MOV R8, R7 ;  /* 0x0000000700087202 */ /* 0x000fc60000000f00 */
[----:B------:R-:W-:Y:S01]  /*6cb0*/  IMAD.X R9, RZ, RZ, RZ, P0 ;  /* 0x000000ffff097224 */ /* 0x000fe200000e06ff */
[----:B------:R-:W-:-:S05]  /*6cc0*/  IADD3 RZ, P0, R5, R6, RZ ;  /* 0x0000000605ff7210 */ /* 0x000fca0007f1e0ff */
[----:B------:R-:W-:-:S08]  /*6cd0*/  IMAD.WIDE.U32.X R4, R11, R15, R8, P0 ;  /* 0x0000000f0b047225 */ /* 0x000fd000000e0408 */
.L_x_129:
[----:B------:R-:W-:Y:S01]  /*6ce0*/  ISETP.NE.AND P0, PT, R2, 0x1, PT ;  /* 0x000000010200780c */ /* 0x000fe20003f05270 */
[----:B-1----:R-:W-:Y:S01]  /*6cf0*/  IMAD.MOV R20, RZ, RZ, -R20 ;  /* 0x000000ffff147224 */ /* 0x002fe200078e0a14 */
[----:B--2---:R-:W-:Y:S01]  /*6d00*/  SHF.R.U64 R3, R4, R26, R5 ;  /* 0x0000001a04037219 */ /* 0x004fe20000001205 */
[----:B------:R-:W-:Y:S01]  /*6d10*/  VIADD R5, R21, 0xffffffff ;  /* 0xffffffff15057836 */ /* 0x000fe20000000000 */
[----:B------:R-:W-:Y:S02]  /*6d20*/  LOP3.LUT R154, R10, R27, RZ, 0xc0, !PT ;  /* 0x0000001b0a9a7212 */ /* 0x000fe400078ec0ff */
[----:B------:R-:W-:Y:S02]  /*6d30*/  IADD3 R4, -R3, RZ, RZ ;  /* 0x000000ff03047210 */ /* 0x000fe40007ffe1ff */
[----:B------:R-:W-:Y:S01]  /*6d40*/  LOP3.LUT R12, R12, R5, RZ, 0xc0, !PT ;  /* 0x000000050c0c7212 */ /* 0x000fe200078ec0ff */
[----:B------:R-:W-:Y:S01]  /*6d50*/  IMAD R154, R30, R3, R154 ;  /* 0x000000031e9a7224 */ /* 0x000fe200078e029a */
[----:B------:R-:W-:Y:S01]  /*6d60*/  R2UR UR47, R32 ;  /* 0x00000000202f72ca */ /* 0x000fe200000e0000 */
[----:B----4-:R-:W-:-:S02]  /*6d70*/  IMAD R3, R4, R29, R13 ;  /* 0x0000001d04037224 */ /* 0x010fc400078e020d */
[----:B---3--:R-:W-:Y:S02]  /*6d80*/  @P0 IMAD R23, R24, R20, R25 ;  /* 0x0000001418170224 */ /* 0x008fe400078e0219 */
[----:B------:R-:W-:Y:S02]  /*6d90*/  IMAD R3, R3, R21, R12 ;  /* 0x0000001503037224 */ /* 0x000fe400078e020c */
[----:B------:R-:W-:Y:S02]  /*6da0*/  IMAD R154, R154, R31, R23 ;  /* 0x0000001f9a9a7224 */ /* 0x000fe400078e0217 */
[----:B------:R-:W-:-:S03]  /*6db0*/  IMAD.MOV.U32 R4, RZ, RZ, 0x1 ;  /* 0x00000001ff047424 */ /* 0x000fc600078e00ff */
[----:B------:R-:W-:Y:S02]  /*6dc0*/  SEL R153, R3, R154, !P0 ;  /* 0x0000009a03997207 */ /* 0x000fe40004000000 */
[----:B------:R-:W-:Y:S02]  /*6dd0*/  SEL R154, R154, R3, !P0 ;  /* 0x000000039a9a7207 */ /* 0x000fe40004000000 */
[----:B------:R-:W-:-:S07]  /*6de0*/  PRMT R3, R4, 0x7610, R3 ;  /* 0x0000761004037816 */ /* 0x000fce0000000003 */
.L_x_127:
[----:B------:R-:W-:Y:S01]  /*6df0*/  UIADD3 UR49, UR50, UR49, URZ ;  /* 0x0000003132317290 */ /* 0x000fe2000fffe03f */
[----:B------:R-:W-:Y:S01]  /*6e00*/  LOP3.LUT P0, RZ, R3, 0xff, RZ, 0xc0, !PT ;  /* 0x000000ff03ff7812 */ /* 0x000fe2000780c0ff */
[----:B------:R-:W-:Y:S01]  /*6e10*/  UIADD3 UR39, UR39, 0x8, URZ ;  /* 0x0000000827277890 */ /* 0x000fe2000fffe03f */
[----:B------:R-:W-:Y:S01]  /*6e20*/  IMAD.MOV.U32 R156, RZ, RZ, R0 ;  /* 0x000000ffff9c7224 */ /* 0x000fe200078e0000 */
[----:B------:R-:W-:Y:S02]  /*6e30*/  USHF.R.U32.HI UR4, URZ, 0x2, UR49 ;  /* 0x000000023f047899 */ /* 0x000fe40008011631 */
[----:B------:R-:W-:Y:S02]  /*6e40*/  UISETP.GT.U32.AND UP0, UPT, UR49, 0x3, UPT ;  /* 0x000000033100788c */ /* 0x000fe4000bf04070 */
[----:B------:R-:W-:Y:S02]  /*6e50*/  ULOP3.LUT UR4, UR4, 0x1, URZ, 0xc0, !UPT ;  /* 0x0000000104047892 */ /* 0x000fe4000f8ec03f */
[----:B------:R-:W-:-:S02]  /*6e60*/  UISETP.LT.U32.AND UP0, UPT, UR50, 0x4, UP0 ;  /* 0x000000043200788c */ /* 0x000fc40008701070 */
[----:B------:R-:W-:Y:S02]  /*6e70*/  UISETP.NE.U32.AND UP1, UPT, UR4, 0x1, UPT ;  /* 0x000000010400788c */ /* 0x000fe4000bf25070 */
[----:B------:R-:W-:Y:S02]  /*6e80*/  USEL UR5, URZ, 0x1, !UP0 ;  /* 0x000000013f057887 */ /* 0x000fe4000c000000 */
[----:B------:R-:W-:Y:S02]  /*6e90*/  UISETP.GT.U32.AND UP1, UPT, UR50, 0x3, !UP1 ;  /* 0x000000033200788c */ /* 0x000fe4000cf24070 */
[----:B------:R-:W-:Y:S02]  /*6ea0*/  ULOP3.LUT UR49, UR49, 0x3, URZ, 0xc0, !UPT ;  /* 0x0000000331317892 */ /* 0x000fe4000f8ec03f */
[----:B------:R-:W-:-:S04]  /*6eb0*/  USEL UR4, URZ, 0x1, !UP1 ;  /* 0x000000013f047887 */ /* 0x000fc8000c800000 */
[----:B------:R-:W-:Y:S01]  /*6ec0*/  ULOP3.LUT UR48, UR4, UR48, UR5, 0x96, !UPT ;  /* 0x0000003004307292 */ /* 0x000fe2000f8e9605 */
[----:B------:R-:W-:Y:S11]  /*6ed0*/  @P0 BRA `(.L_x_130) ;  /* 0xffffffa400700947 */ /* 0x000ff6000383ffff */
[----:B------:R-:W-:-:S13]  /*6ee0*/  PLOP3.LUT P0, PT, PT, PT, PT, 0x8, 0x0 ;  /* 0x000000000000781c */ /* 0x000fda0003f0e170 */
.L_x_18:
[----:B------:R-:W-:Y:S05]  /*6ef0*/  @P0 BRA `(.L_x_10) ;  /* 0x0000003000240947 */ /* 0x000fea0003800000 */
[----:B------:R-:W-:Y:S01]  /*6f00*/  ULDC.64 UR6, c[0x0][0x588] ;  /* 0x0001620000067ab9 */ /* 0x000fe20000000a00 */
[----:B------:R-:W-:Y:S01]  /*6f10*/  ISETP.NE.U32.AND P1, PT, R165, RZ, PT ;  /* 0x000000ffa500720c */ /* 0x000fe20003f25070 */
[----:B------:R-:W-:-:S04]  /*6f20*/  DEPBAR.LE SB0, 0x0 ;  /* 0x000080000000791a */ /* 0x000fc80000000000 */
[----:B------:R-:W-:Y:S01]  /*6f30*/  ISETP.NE.U32.AND P0, PT, RZ, UR6, PT ;  /* 0x00000006ff007c0c */ /* 0x000fe2000bf05070 */
[----:B------:R-:W-:Y:S01]  /*6f40*/  BSSY B0, `(.L_x_131) ;  /* 0x0000015000007945 */ /* 0x000fe20003800000 */
[----:B------:R-:W-:Y:S02]  /*6f50*/  ISETP.NE.AND.EX P1, PT, R166, RZ, PT, P1 ;  /* 0x000000ffa600720c */ /* 0x000fe40003f25310 */
[----:B------:R-:W-:-:S13]  /*6f60*/  ISETP.NE.AND.EX P0, PT, RZ, UR7, PT, P0 ;  /* 0x00000007ff007c0c */ /* 0x000fda000bf05300 */
[----:B------:R-:W-:Y:S05]  /*6f70*/  @P0 BRA P1, `(.L_x_132) ;  /* 0x0000000000440947 */ /* 0x000fea0000800000 */
[----:B------:R-:W-:-:S04]  /*6f80*/  ISETP.NE.U32.AND P0, PT, R165, RZ, PT ;  /* 0x000000ffa500720c */ /* 0x000fc80003f05070 */
[----:B------:R-:W-:-:S13]  /*6f90*/  ISETP.NE.AND.EX P0, PT, R166, RZ, PT, P0 ;  /* 0x000000ffa600720c */ /* 0x000fda0003f05300 */
[----:B------:R-:W-:Y:S05]  /*6fa0*/  @!P0 BRA `(.L_x_133) ;  /* 0x00000000002c8947 */ /* 0x000fea0003800000 */
[----:B------:R-:W-:-:S13]  /*6fb0*/  LOP3.LUT P0, RZ, R152, 0xff, RZ, 0xc0, !PT ;  /* 0x000000ff98ff7812 */ /* 0x000fda000780c0ff */
[----:B------:R-:W-:Y:S05]  /*6fc0*/  @!P0 BRA `(.L_x_134) ;  /* 0x0000000000108947 */ /* 0x000fea0003800000 */
[----:B-----5:R-:W-:-:S13]  /*6fd0*/  FSETP.NEU.AND P0, PT, R162, RZ, PT ;  /* 0x000000ffa200720b */ /* 0x020fda0003f0d000 */
[----:B------:R-:W-:Y:S05]  /*6fe0*/  @!P0 BREAK B0 ;  /* 0x0000000000008942 */ /* 0x000fea0003800000 */
[----:B------:R-:W-:Y:S05]  /*6ff0*/  @P0 BRA `(.L_x_132) ;  /* 0x0000000000240947 */ /* 0x000fea0003800000 */
[----:B------:R-:W-:Y:S05]  /*7000*/  BRA `(.L_x_10) ;  /* 0x0000002c00e07947 */ /* 0x000fea0003800000 */
.L_x_134:
[----:B------:R-:W-:-:S04]  /*7010*/  ISETP.NE.U32.AND P0, PT, RZ, UR6, PT ;  /* 0x00000006ff007c0c */ /* 0x000fc8000bf05070 */
[----:B------:R-:W-:-:S13]  /*7020*/  ISETP.NE.AND.EX P0, PT, RZ, UR7, PT, P0 ;  /* 0x00000007ff007c0c */ /* 0x000fda000bf05300 */
[----:B------:R-:W-:Y:S05]  /*7030*/  @!P0 BREAK B0 ;  /* 0x0000000000008942 */ /* 0x000fea0003800000 */
[----:B------:R-:W-:Y:S05]  /*7040*/  @P0 BRA `(.L_x_132) ;  /* 0x0000000000100947 */ /* 0x000fea0003800000 */
[----:B------:R-:W-:Y:S05]  /*7050*/  BRA `(.L_x_10) ;  /* 0x0000002c00cc7947 */ /* 0x000fea0003800000 */
.L_x_133:
[----:B-----5:R-:W-:-:S13]  /*7060*/  FSETP.NEU.AND P0, PT, R162, RZ, PT ;  /* 0x000000ffa200720b */ /* 0x020fda0003f0d000 */
[----:B------:R-:W-:Y:S05]  /*7070*/  @!P0 BREAK B0 ;  /* 0x0000000000008942 */ /* 0x000fea0003800000 */
[----:B------:R-:W-:Y:S05]  /*7080*/  @!P0 BRA `(.L_x_10) ;  /* 0x0000002c00c08947 */ /* 0x000fea0003800000 */
.L_x_132:
[----:B------:R-:W-:Y:S05]  /*7090*/  BSYNC B0 ;  /* 0x0000000000007941 */ /* 0x000fea0003800000 */
.L_x_131:
[----:B------:R-:W-:-:S04]  /*70a0*/  LOP3.LUT R19, R19, 0x1, RZ, 0xfc, !PT ;  /* 0x0000000113137812 */ /* 0x000fc800078efcff */
[----:B------:R-:W-:-:S13]  /*70b0*/  ISETP.NE.AND P0, PT, R19, 0x3, PT ;  /* 0x000000031300780c */ /* 0x000fda0003f05270 */
[----:B------:R-:W-:Y:S05]  /*70c0*/  @!P0 BRA `(.L_x_135) ;  /* 0x0000000000048947 */ /* 0x000fea0003800000 */
[----:B------:R-:W-:Y:S01]  /*70d0*/  BPT.TRAP 0x1 ;  /* 0x000000040000795c */ /* 0x000fe20000300000 */
.L_x_135:
[----:B------:R-:W3:Y:S01]  /*70e0*/  S2UR UR5, SR_CgaCtaId ;  /* 0x00000000000579c3 */ /* 0x000ee20000008800 */
[----:B------:R-:W-:Y:S02]  /*70f0*/  UMOV UR4, 0x400 ;  /* 0x0000040000047882 */ /* 0x000fe40000000000 */
[----:B---3--:R-:W-:-:S04]  /*7100*/  ULEA UR4, UR5, UR4, 0x18 ;  /* 0x0000000405047291 */ /* 0x008fc8000f8ec03f */
[----:B------:R-:W-:-:S04]  /*7110*/  ULEA UR4, UR36, UR4, 0x3 ;  /* 0x0000000424047291 */ /* 0x000fc8000f8e183f */
[----:B------:R-:W-:-:S04]  /*7120*/  UIADD3 UR4, UR4, 0x60, URZ ;  /* 0x0000006004047890 */ /* 0x000fc8000fffe03f */
[----:B------:R-:W-:-:S09]  /*7130*/  UPRMT UR4, UR5, 0x654, UR4 ;  /* 0x0000065405047896 */ /* 0x000fd20008000004 */
[----:B------:R-:W-:Y:S01]  /*7140*/  SYNCS.ARRIVE.TRANS64.RED.A1T0 RZ, [UR4], RZ ;  /* 0x000000ffffff79a7 */ /* 0x000fe20008100404 */
[----:B------:R-:W-:Y:S05]  /*7150*/  BRA `(.L_x_10) ;  /* 0x0000002c008c7947 */ /* 0x000fea0003800000 */
.L_x_9:
[----:B------:R-:W-:Y:S01]  /*7160*/  ULDC.64 UR4, c[0x0][0x8f8] ;  /* 0x00023e0000047ab9 */ /* 0x000fe20000000a00 */
[----:B------:R-:W-:Y:S01]  /*7170*/  PRMT R10, RZ, 0x7610, R10 ;  /* 0x00007610ff0a7816 */ /* 0x000fe2000000000a */
[----:B------:R-:W-:Y:S01]  /*7180*/  IMAD.MOV.U32 R7, RZ, RZ, -0x1 ;  /* 0xffffffffff077424 */ /* 0x000fe200078e00ff */
[----:B------:R-:W-:Y:S01]  /*7190*/  ISETP.GE.U32.AND P1, PT, R16, UR4, PT ;  /* 0x0000000410007c0c */ /* 0x000fe2000bf26070 */
[----:B------:R-:W-:Y:S01]  /*71a0*/  IMAD.MOV.U32 R6, RZ, RZ, -0x1 ;  /* 0xffffffffff067424 */ /* 0x000fe200078e00ff */
[----:B------:R-:W-:Y:S02]  /*71b0*/  MOV R13, 0xffffffff ;  /* 0xffffffff000d7802 */ /* 0x000fe40000000f00 */
[----:B------:R-:W-:-:S13]  /*71c0*/  ISETP.GE.U32.AND.EX P1, PT, R17, UR5, PT, P1 ;  /* 0x0000000511007c0c */ /* 0x000fda000bf26110 */
[----:B------:R-:W-:Y:S05]  /*71d0*/  @P1 BRA `(.L_x_136) ;  /* 0x00000004005c1947 */ /* 0x000fea0003800000 */
[----:B------:R-:W1:Y:S01]  /*71e0*/  LDC.64 R14, c[0x0][0x8d0] ;  /* 0x00023400ff0e7b82 */ /* 0x000e620000000a00 */
[----:B------:R-:W-:Y:S01]  /*71f0*/  MOV R12, R16 ;  /* 0x00000010000c7202 */ /* 0x000fe20000000f00 */
[----:B------:R-:W-:-:S06]  /*7200*/  IMAD.MOV.U32 R13, RZ, RZ, R17 ;  /* 0x000000ffff0d7224 */ /* 0x000fcc00078e0011 */
[----:B------:R-:W2:Y:S08]  /*7210*/  LDC R20, c[0x0][0x8d8] ;  /* 0x00023600ff147b82 */ /* 0x000eb00000000800 */
[----:B------:R-:W3:Y:S01]  /*7220*/  LDC.64 R24, c[0x0][0x8c8] ;  /* 0x00023200ff187b82 */ /* 0x000ee20000000a00 */
[----:B-1----:R-:W-:-:S04]  /*7230*/  ISETP.NE.U32.AND P1, PT, R14, RZ, PT ;  /* 0x000000ff0e00720c */ /* 0x002fc80003f25070 */
[----:B------:R-:W-:-:S13]  /*7240*/  ISETP.NE.AND.EX P1, PT, R15, RZ, PT, P1 ;  /* 0x000000ff0f00720c */ /* 0x000fda0003f25310 */
[----:B--23--:R-:W-:Y:S05]  /*7250*/  @!P1 BRA `(.L_x_137) ;  /* 0x0000000000289947 */ /* 0x00cfea0003800000 */
[----:B------:R-:W1:Y:S02]  /*7260*/  LDC R7, c[0x0][0x8dc] ;  /* 0x00023700ff077b82 */ /* 0x000e640000000800 */
[----:B-1----:R-:W-:-:S05]  /*7270*/  IADD3 R13, P1, R16, R7, RZ ;  /* 0x00000007100d7210 */ /* 0x002fca0007f3e0ff */
[----:B------:R-:W-:-:S04]  /*7280*/  IMAD.X R21, RZ, RZ, R17, P1 ;  /* 0x000000ffff157224 */ /* 0x000fc800008e0611 */
[----:B------:R-:W-:-:S04]  /*7290*/  IMAD.WIDE.U32 R6, R21, R14, RZ ;  /* 0x0000000e15067225 */ /* 0x000fc800078e00ff */
[----:B------:R-:W-:-:S04]  /*72a0*/  IMAD.WIDE.U32 R10, P1, R13, R15, R6 ;  /* 0x0000000f0d0a7225 */ /* 0x000fc80007820006 */
[----:B------:R-:W-:Y:S01]  /*72b0*/  IMAD.WIDE.U32 R6, R13, R14, RZ ;  /* 0x0000000e0d067225 */ /* 0x000fe200078e00ff */
[----:B------:R-:W-:-:S03]  /*72c0*/  IADD3.X R13, RZ, RZ, RZ, P1, !PT ;  /* 0x000000ffff0d7210 */ /* 0x000fc60000ffe4ff */
[----:B------:R-:W-:Y:S01]  /*72d0*/  IMAD.MOV.U32 R12, RZ, RZ, R11 ;  /* 0x000000ffff0c7224 */ /* 0x000fe200078e000b */
[----:B------:R-:W-:-:S05]  /*72e0*/  IADD3 RZ, P1, R7, R10, RZ ;  /* 0x0000000a07ff7210 */ /* 0x000fca0007f3e0ff */
[----:B------:R-:W-:-:S08]  /*72f0*/  IMAD.WIDE.U32.X R12, R21, R15, R12, P1 ;  /* 0x0000000f150c7225 */ /* 0x000fd000008e040c */
.L_x_137:
[--C-:B------:R-:W-:Y:S01]  /*7300*/  SHF.R.U64 R14, R12, R20, R13.reuse ;  /* 0x000000140c0e7219 */ /* 0x100fe2000000120d */
[----:B------:R-:W1:Y:S01]  /*7310*/  LDC R26, c[0x0][0x8c0] ;  /* 0x00023000ff1a7b82 */ /* 0x000e620000000800 */
[----:B------:R-:W-:Y:S01]  /*7320*/  I2FP.F32.U32 R7, R8 ;  /* 0x0000000800077245 */ /* 0x000fe20000201000 */
[----:B------:R-:W-:Y:S01]  /*7330*/  ULDC UR4, c[0x0][0x150] ;  /* 0x0000540000047ab9 */ /* 0x000fe20000000800 */
[----:B------:R-:W-:Y:S02]  /*7340*/  SHF.R.U32.HI R6, RZ, R20, R13 ;  /* 0x00000014ff067219 */ /* 0x000fe4000001160d */
[----:B------:R-:W-:Y:S01]  /*7350*/  IADD3 R9, P1, RZ, -R14, RZ ;  /* 0x8000000eff097210 */ /* 0x000fe20007f3e0ff */
[----:B------:R-:W-:Y:S01]  /*7360*/  FMUL R13, R7, UR4 ;  /* 0x00000004070d7c20 */ /* 0x000fe20008400000 */
[----:B------:R-:W-:Y:S01]  /*7370*/  ULDC UR4, c[0x0][0x154] ;  /* 0x0000550000047ab9 */ /* 0x000fe20000000800 */
[----:B------:R-:W2:Y:S02]  /*7380*/  LDC.64 R28, c[0x0][0x8e8] ;  /* 0x00023a00ff1c7b82 */ /* 0x000ea40000000a00 */
[----:B------:R-:W-:-:S02]  /*7390*/  IMAD.X R11, RZ, RZ, ~R6, P1 ;  /* 0x000000ffff0b7224 */ /* 0x000fc400008e0e06 */
[----:B------:R-:W3:Y:S01]  /*73a0*/  F2I.U32.TRUNC.NTZ R13, R13 ;  /* 0x0000000d000d7305 */ /* 0x000ee2000020f000 */
[----:B------:R-:W-:-:S03]  /*73b0*/  IMAD.WIDE.U32 R6, R9, R24, R16 ;  /* 0x0000001809067225 */ /* 0x000fc600078e0010 */
[----:B------:R-:W4:Y:S01]  /*73c0*/  LDC R15, c[0x0][0x144] ;  /* 0x00005100ff0f7b82 */ /* 0x000f220000000800 */
[----:B------:R-:W-:-:S04]  /*73d0*/  IMAD R10, R11, R24, RZ ;  /* 0x000000180b0a7224 */ /* 0x000fc800078e02ff */
[----:B------:R-:W-:Y:S02]  /*73e0*/  IMAD R9, R9, R25, R10 ;  /* 0x0000001909097224 */ /* 0x000fe400078e020a */
[----:B------:R-:W-:Y:S01]  /*73f0*/  IMAD.MOV.U32 R10, RZ, RZ, -0x1 ;  /* 0xffffffffff0a7424 */ /* 0x000fe200078e00ff */
[----:B------:R-:W5:Y:S02]  /*7400*/  LDC R20, c[0x0][0x8b0] ;  /* 0x00022c00ff147b82 */ /* 0x000f640000000800 */
[----:B------:R-:W-:Y:S02]  /*7410*/  IADD3 R7, R7, R9, RZ ;  /* 0x0000000907077210 */ /* 0x000fe40007ffe0ff */
[----:B------:R-:W-:Y:S02]  /*7420*/  I2FP.F32.U32 R9, R3 ;  /* 0x0000000300097245 */ /* 0x000fe40000201000 */
[-C--:B-1----:R-:W-:Y:S01]  /*7430*/  SHF.R.U64 R12, R6, R26.reuse, R7 ;  /* 0x0000001a060c7219 */ /* 0x082fe20000001207 */
[----:B---3--:R-:W-:Y:S01]  /*7440*/  IMAD.MOV R6, RZ, RZ, -R13 ;  /* 0x000000ffff067224 */ /* 0x008fe200078e0a0d */
[----:B------:R-:W1:Y:S01]  /*7450*/  LDC R11, c[0x0][0x900] ;  /* 0x00024000ff0b7b82 */ /* 0x000e620000000800 */
[----:B--2---:R-:W-:Y:S01]  /*7460*/  ISETP.NE.U32.AND P1, PT, R28, RZ, PT ;  /* 0x000000ff1c00720c */ /* 0x004fe20003f25070 */
[----:B------:R-:W-:Y:S01]  /*7470*/  FMUL R9, R9, UR4 ;  /* 0x0000000409097c20 */ /* 0x000fe20008400000 */
[----:B------:R-:W-:-:S02]  /*7480*/  SHF.R.U32.HI R7, RZ, R26, R7 ;  /* 0x0000001aff077219 */ /* 0x000fc40000011607 */
[----:B------:R-:W-:-:S03]  /*7490*/  ISETP.NE.AND.EX P1, PT, R29, RZ, PT, P1 ;  /* 0x000000ff1d00720c */ /* 0x000fc60003f25310 */
[----:B------:R-:W2:Y:S01]  /*74a0*/  LDC R24, c[0x0][0x148] ;  /* 0x00005200ff187b82 */ /* 0x000ea20000000800 */
[----:B----4-:R-:W-:Y:S01]  /*74b0*/  IMAD R25, R15, R6, R8 ;  /* 0x000000060f197224 */ /* 0x010fe200078e0208 */
[----:B------:R-:W-:-:S06]  /*74c0*/  MOV R8, 0x1 ;  /* 0x0000000100087802 */ /* 0x000fcc0000000f00 */
[----:B------:R-:W3:Y:S01]  /*74d0*/  LDC R23, c[0x0][0x8a8] ;  /* 0x00022a00ff177b82 */ /* 0x000ee20000000800 */
[-CC-:B-----5:R-:W-:Y:S02]  /*74e0*/  SHF.R.U64 R15, R12, R20.reuse, R7.reuse ;  /* 0x000000140c0f7219 */ /* 0x1a0fe40000001207 */
[----:B------:R-:W-:Y:S02]  /*74f0*/  SHF.R.U32.HI R6, RZ, R20, R7 ;  /* 0x00000014ff067219 */ /* 0x000fe40000011607 */
[----:B------:R4:W1:Y:S03]  /*7500*/  F2I.U32.TRUNC.NTZ R20, R9 ;  /* 0x0000000900147305 */ /* 0x000866000020f000 */
[----:B------:R-:W2:Y:S01]  /*7510*/  LDC R27, c[0x0][0x8f0] ;  /* 0x00023c00ff1b7b82 */ /* 0x000ea20000000800 */
[-C--:B-1----:R-:W-:Y:S02]  /*7520*/  SHF.R.U64 R21, R15, R11.reuse, R6 ;  /* 0x0000000b0f157219 */ /* 0x082fe40000001206 */
[----:B------:R-:W-:-:S02]  /*7530*/  SHF.L.U32 R10, R10, R11, RZ ;  /* 0x0000000b0a0a7219 */ /* 0x000fc400000006ff */
[-C--:B------:R-:W-:Y:S01]  /*7540*/  SHF.R.U32.HI R7, RZ, R11.reuse, R6 ;  /* 0x0000000bff077219 */ /* 0x080fe20000011606 */
[----:B------:R-:W-:Y:S01]  /*7550*/  IMAD.MOV.U32 R6, RZ, RZ, R21 ;  /* 0x000000ffff067224 */ /* 0x000fe200078e0015 */
[----:B------:R-:W-:Y:S01]  /*7560*/  SHF.L.U32 R26, R8, R11, RZ ;  /* 0x0000000b081a7219 */ /* 0x000fe200000006ff */
[----:B------:R-:W1:Y:S01]  /*7570*/  LDC R30, c[0x0][0x8e0] ;  /* 0x00023800ff1e7b82 */ /* 0x000e620000000800 */
[----:B------:R-:W-:-:S07]  /*7580*/  LOP3.LUT R32, RZ, R10, RZ, 0x33, !PT ;  /* 0x0000000aff207212 */ /* 0x000fce00078e33ff */
[----:B------:R-:W1:Y:S01]  /*7590*/  LDC R31, c[0x0][0x8b8] ;  /* 0x00022e00ff1f7b82 */ /* 0x000e620000000800 */
[----:B----4-:R-:W-:Y:S05]  /*75a0*/  @!P1 BRA `(.L_x_138) ;  /* 0x0000000000289947 */ /* 0x010fea0003800000 */
[----:B------:R-:W4:Y:S02]  /*75b0*/  LDC R6, c[0x0][0x8f4] ;  /* 0x00023d00ff067b82 */ /* 0x000f240000000800 */
[----:B----4-:R-:W-:-:S05]  /*75c0*/  IADD3 R11, P1, R21, R6, RZ ;  /* 0x00000006150b7210 */ /* 0x010fca0007f3e0ff */
        /* <DEDUP_REMOVED lines=8> */
.L_x_138:
[----:B------:R-:W-:Y:S01]  /*7650*/  ISETP.NE.AND P1, PT, R2, 0x1, PT ;  /* 0x000000010200780c */ /* 0x000fe20003f25270 */
[----:B------:R-:W-:Y:S01]  /*7660*/  IMAD.MOV R20, RZ, RZ, -R20 ;  /* 0x000000ffff147224 */ /* 0x000fe200078e0a14 */
[----:B--2---:R-:W-:Y:S01]  /*7670*/  SHF.R.U64 R7, R6, R27, R7 ;  /* 0x0000001b06077219 */ /* 0x004fe20000001207 */
[----:B------:R-:W-:Y:S01]  /*7680*/  IMAD.MOV.U32 R10, RZ, RZ, 0x1 ;  /* 0x00000001ff0a7424 */ /* 0x000fe200078e00ff */
[----:B------:R-:W-:Y:S02]  /*7690*/  LOP3.LUT R6, R15, R32, RZ, 0xc0, !PT ;  /* 0x000000200f067212 */ /* 0x000fe400078ec0ff */
[----:B---3--:R-:W-:Y:S01]  /*76a0*/  IADD3 R9, R23, -0x1, RZ ;  /* 0xffffffff17097810 */ /* 0x008fe20007ffe0ff */
[----:B------:R-:W-:Y:S02]  /*76b0*/  IMAD.MOV R8, RZ, RZ, -R7 ;  /* 0x000000ffff087224 */ /* 0x000fe400078e0a07 */
[----:B------:R-:W-:Y:S01]  /*76c0*/  IMAD R6, R26, R7, R6 ;  /* 0x000000071a067224 */ /* 0x000fe200078e0206 */
[----:B------:R-:W-:-:S03]  /*76d0*/  LOP3.LUT R12, R12, R9, RZ, 0xc0, !PT ;  /* 0x000000090c0c7212 */ /* 0x000fc600078ec0ff */
[----:B------:R-:W-:Y:S02]  /*76e0*/  @P1 IMAD R25, R24, R20, R3 ;  /* 0x0000001418191224 */ /* 0x000fe400078e0203 */
[----:B-1----:R-:W-:Y:S02]  /*76f0*/  IMAD R3, R8, R30, R21 ;  /* 0x0000001e08037224 */ /* 0x002fe400078e0215 */
[----:B------:R-:W-:Y:S02]  /*7700*/  IMAD R13, R6, R31, R25 ;  /* 0x0000001f060d7224 */ /* 0x000fe400078e0219 */
[----:B------:R-:W-:-:S05]  /*7710*/  IMAD R6, R3, R23, R12 ;  /* 0x0000001703067224 */ /* 0x000fca00078e020c */
[----:B------:R-:W-:Y:S02]  /*7720*/  SEL R7, R6, R13, !P1 ;  /* 0x0000000d06077207 */ /* 0x000fe40004800000 */
[----:B------:R-:W-:Y:S02]  /*7730*/  SEL R13, R13, R6, !P1 ;  /* 0x000000060d0d7207 */ /* 0x000fe40004800000 */
[----:B------:R-:W-:-:S07]  /*7740*/  MOV R6, R14 ;  /* 0x0000000e00067202 */ /* 0x000fce0000000f00 */
.L_x_136:
[----:B------:R-:W-:-:S08]  /*7750*/  NOP ;  /* 0x0000000000007918 */ /* 0x000fd00000000000 */
[----:B------:R-:W1:-:S00]  /*7760*/  USETMAXREG.DEALLOC.CTAPOOL 0x28 ;  /* 0x00000028000079c8 */ /* 0x000e4000080e0500 */
[----:B-1----:R-:W-:-:S13]  /*7770*/  ISETP.NE.AND P1, PT, R0, 0x1, PT ;  /* 0x000000010000780c */ /* 0x002fda0003f25270 */
[----:B------:R-:W-:Y:S05]  /*7780*/  @!P1 BRA `(.L_x_10) ;  /* 0x0000002800009947 */ /* 0x000fea0003800000 */
[----:B------:R-:W-:Y:S05]  /*7790*/  @!P4 BRA `(.L_x_139) ;  /* 0x000000180018c947 */ /* 0x000fea0003800000 */
[----:B------:R-:W-:-:S13]  /*77a0*/  ISETP.NE.OR P0, PT, R0, 0x2, P0 ;  /* 0x000000020000780c */ /* 0x000fda0000705670 */
[----:B------:R-:W-:Y:S05]  /*77b0*/  @P0 BRA `(.L_x_10) ;  /* 0x0000002400f40947 */ /* 0x000fea0003800000 */
[----:B------:R-:W-:-:S13]  /*77c0*/  LOP3.LUT P1, RZ, R10, 0xff, RZ, 0xc0, !PT ;  /* 0x000000ff0aff7812 */ /* 0x000fda000782c0ff */
[----:B------:R-:W-:Y:S05]  /*77d0*/  @!P1 BRA `(.L_x_140) ;  /* 0x0000000000189947 */ /* 0x000fea0003800000 */
[----:B------:R-:W-:Y:S01]  /*77e0*/  UMOV UR4, 0x400 ;  /* 0x0000040000047882 */ /* 0x000fe20000000000 */
[----:B------:R-:W-:Y:S01]  /*77f0*/  IMAD.MOV.U32 R0, RZ, RZ, RZ ;  /* 0x000000ffff007224 */ /* 0x000fe200078e00ff */
[----:B------:R-:W-:-:S04]  /*7800*/  ULEA UR4, UR37, UR4, 0x18 ;  /* 0x0000000425047291 */ /* 0x000fc8000f8ec03f */
[----:B------:R-:W-:-:S05]  /*7810*/  SHF.L.U32 R0, R0, 0x1f, RZ ;  /* 0x0000001f00007819 */ /* 0x000fca00000006ff */
[----:B------:R-:W1:Y:S02]  /*7820*/  SYNCS.PHASECHK.TRANS64.TRYWAIT P0, [UR4+0x88], R0 ;  /* 0x00008800ff0075a7 */ /* 0x000e640008000144 */
[----:B-1----:R-:W-:Y:S05]  /*7830*/  @!P0 BRA `(.L_x_141) ;  /* 0x0000002800ac8947 */ /* 0x002fea0003800000 */
.L_x_140:
[----:B------:R-:W-:Y:S01]  /*7840*/  PRMT R9, RZ, 0x7610, R9 ;  /* 0x00007610ff097816 */ /* 0x000fe20000000009 */
[----:B------:R-:W-:Y:S06]  /*7850*/  @P3 BRA `(.L_x_142) ;  /* 0x0000000000243947 */ /* 0x000fec0003800000 */
[----:B------:R-:W-:Y:S02]  /*7860*/  ULDC.64 UR4, c[0x0][0x588] ;  /* 0x0001620000047ab9 */ /* 0x000fe40000000a00 */
[----:B------:R-:W-:-:S04]  /*7870*/  ISETP.NE.U32.AND P0, PT, RZ, UR4, PT ;  /* 0x00000004ff007c0c */ /* 0x000fc8000bf05070 */
[----:B------:R-:W-:-:S13]  /*7880*/  ISETP.NE.AND.EX P0, PT, RZ, UR5, PT, P0 ;  /* 0x00000005ff007c0c */ /* 0x000fda000bf05300 */
[----:B------:R-:W-:Y:S05]  /*7890*/  @!P0 BRA `(.L_x_143) ;  /* 0x00000000000c8947 */ /* 0x000fea0003800000 */
[----:B------:R2:W5:Y:S01]  /*78a0*/  LDG.E R11, desc[UR42][R4.64] ;  /* 0x0000002a040b7981 */ /* 0x000562000c1e1900 */
[----:B------:R-:W-:Y:S01]  /*78b0*/  IMAD.MOV.U32 R9, RZ, RZ, 0x1 ;  /* 0x00000001ff097424 */ /* 0x000fe200078e00ff */
[----:B------:R-:W-:Y:S06]  /*78c0*/  BRA `(.L_x_142) ;  /* 0x0000000000087947 */ /* 0x000fec0003800000 */
.L_x_143:
[----:B------:R-:W3:Y:S01]  /*78d0*/  LDC R11, c[0x0][0x580] ;  /* 0x00016000ff0b7b82 */ /* 0x000ee20000000800 */
[----:B------:R-:W-:-:S07]  /*78e0*/  MOV R9, 0x1 ;  /* 0x0000000100097802 */ /* 0x000fce0000000f00 */
.L_x_142:
[----:B------:R-:W-:Y:S05]  /*78f0*/  @!P1 BRA `(.L_x_144) ;  /* 0x0000001400489947 */ /* 0x000fea0003800000 */
[----:B-1----:R-:W1:Y:S01]  /*7900*/  LDC R0, c[0x0][0x900] ;  /* 0x00024000ff007b82 */ /* 0x002e620000000800 */
[----:B--2---:R-:W-:Y:S01]  /*7910*/  IMAD.MOV.U32 R5, RZ, RZ, -0x1 ;  /* 0xffffffffff057424 */ /* 0x004fe200078e00ff */
[----:B------:R-:W-:Y:S01]  /*7920*/  LOP3.LUT R10, R19, 0x2, RZ, 0xfc, !PT ;  /* 0x00000002130a7812 */ /* 0x000fe200078efcff */
[----:B------:R-:W-:Y:S01]  /*7930*/  IMAD.MOV.U32 R15, RZ, RZ, 0x1 ;  /* 0x00000001ff0f7424 */ /* 0x000fe200078e00ff */
[----:B------:R-:W-:Y:S01]  /*7940*/  ULDC.64 UR22, c[0x0][0x198] ;  /* 0x0000660000167ab9 */ /* 0x000fe20000000a00 */
[----:B------:R-:W-:Y:S01]  /*7950*/  ULDC.64 UR4, c[0x0][0x588] ;  /* 0x0001620000047ab9 */ /* 0x000fe20000000a00 */
[----:B------:R-:W-:Y:S01]  /*7960*/  ULDC.64 UR6, c[0x0][0x8f8] ;  /* 0x00023e0000067ab9 */ /* 0x000fe20000000a00 */
[----:B------:R-:W-:Y:S01]  /*7970*/  ULDC.64 UR14, c[0x0][0x590] ;  /* 0x00016400000e7ab9 */ /* 0x000fe20000000a00 */
[----:B------:R-:W2:Y:S01]  /*7980*/  LDC R3, c[0x0][0x8a8] ;  /* 0x00022a00ff037b82 */ /* 0x000ea20000000800 */
[-C--:B-1----:R-:W-:Y:S02]  /*7990*/  SHF.L.U32 R5, R5, R0.reuse, RZ ;  /* 0x0000000005057219 */ /* 0x082fe400000006ff */
[----:B------:R-:W-:-:S02]  /*79a0*/  SHF.L.U32 R0, R15, R0, RZ ;  /* 0x000000000f007219 */ /* 0x000fc400000006ff */
[----:B------:R-:W-:Y:S02]  /*79b0*/  LOP3.LUT R8, RZ, R5, RZ, 0x33, !PT ;  /* 0x00000005ff087212 */ /* 0x000fe400078e33ff */
[----:B--2---:R-:W-:-:S07]  /*79c0*/  IADD3 R3, R3, -0x1, RZ ;  /* 0xffffffff03037810 */ /* 0x004fce0007ffe0ff */
.L_x_200:
[----:B------:R-:W-:Y:S02]  /*79d0*/  ISETP.NE.U32.AND P0, PT, RZ, UR14, PT ;  /* 0x0000000eff007c0c */ /* 0x000fe4000bf05070 */
[----:B------:R-:W-:Y:S02]  /*79e0*/  R2UR UR19, R13 ;  /* 0x000000000d1372ca */ /* 0x000fe400000e0000 */
[----:B------:R-:W-:Y:S02]  /*79f0*/  R2UR UR18, R7 ;  /* 0x00000000071272ca */ /* 0x000fe400000e0000 */
[----:B------:R-:W-:-:S09]  /*7a00*/  ISETP.NE.AND.EX P0, PT, RZ, UR15, PT, P0 ;  /* 0x0000000fff007c0c */ /* 0x000fd2000bf05300 */
[----:B------:R-:W-:Y:S02]  /*7a10*/  USHF.L.U32 UR19, UR19, 0x8, URZ ;  /* 0x0000000813137899 */ /* 0x000fe4000800063f */
[----:B------:R-:W-:Y:S02]  /*7a20*/  USHF.L.U32 UR18, UR18, 0x7, URZ ;  /* 0x0000000712127899 */ /* 0x000fe4000800063f */
[----:B--234-:R-:W-:Y:S10]  /*7a30*/  @!P0 BRA `(.L_x_145) ;  /* 0x00000000002c8947 */ /* 0x01cff40003800000 */
[----:B------:R-:W-:-:S04]  /*7a40*/  ISETP.NE.U32.AND P1, PT, RZ, UR4, PT ;  /* 0x00000004ff007c0c */ /* 0x000fc8000bf25070 */
[----:B------:R-:W-:-:S13]  /*7a50*/  ISETP.NE.AND.EX P1, PT, RZ, UR5, PT, P1 ;  /* 0x00000005ff007c0c */ /* 0x000fda000bf25310 */
[----:B------:R-:W-:Y:S05]  /*7a60*/  @!P1 BRA `(.L_x_146) ;  /* 0x0000000000189947 */ /* 0x000fea0003800000 */
[----:B------:R-:W1:Y:S01]  /*7a70*/  LDC.64 R4, c[0x0][0x588] ;  /* 0x00016200ff047b82 */ /* 0x000e620000000a00 */
[----:B------:R-:W-:-:S04]  /*7a80*/  IMAD R7, R6, UR14, RZ ;  /* 0x0000000e06077c24 */ /* 0x000fc8000f8e02ff */
[----:B-1----:R-:W-:-:S05]  /*7a90*/  IMAD.WIDE R4, R7, 0x4, R4 ;  /* 0x0000000407047825 */ /* 0x002fca00078e0204 */
[----:B---3-5:R1:W5:Y:S01]  /*7aa0*/  LDG.E R11, desc[UR42][R4.64] ;  /* 0x0000002a040b7981 */ /* 0x028362000c1e1900 */
[----:B------:R-:W-:Y:S01]  /*7ab0*/  IMAD.MOV.U32 R9, RZ, RZ, 0x1 ;  /* 0x00000001ff097424 */ /* 0x000fe200078e00ff */
[----:B------:R-:W-:Y:S06]  /*7ac0*/  BRA `(.L_x_145) ;  /* 0x0000000000087947 */ /* 0x000fec0003800000 */
.L_x_146:
[----:B---3-5:R-:W2:Y:S01]  /*7ad0*/  LDC R11, c[0x0][0x580] ;  /* 0x00016000ff0b7b82 */ /* 0x028ea20000000800 */
[----:B------:R-:W-:-:S07]  /*7ae0*/  IMAD.MOV.U32 R9, RZ, RZ, 0x1 ;  /* 0x00000001ff097424 */ /* 0x000fce00078e00ff */
.L_x_145:
[----:B------:R-:W-:Y:S05]  /*7af0*/  @!P0 BRA `(.L_x_147) ;  /* 0x00000000001c8947 */ /* 0x000fea0003800000 */
[----:B------:R-:W-:-:S13]  /*7b00*/  LOP3.LUT P2, RZ, R9, 0xff, RZ, 0xc0, !PT ;  /* 0x000000ff09ff7812 */ /* 0x000fda000784c0ff */
[----:B-1----:R-:W1:Y:S02]  /*7b10*/  @!P2 LDC.64 R4, c[0x0][0x588] ;  /* 0x00016200ff04ab82 */ /* 0x002e640000000a00 */
[----:B-1----:R-:W-:-:S04]  /*7b20*/  @!P2 ISETP.NE.U32.AND P0, PT, R4, RZ, PT ;  /* 0x000000ff0400a20c */ /* 0x002fc80003f05070 */
[----:B------:R-:W-:Y:S02]  /*7b30*/  @!P2 ISETP.NE.AND.EX P1, PT, R5, RZ, PT, P0 ;  /* 0x000000ff0500a20c */ /* 0x000fe40003f25300 */
[----:B--23-5:R-:W-:Y:S02]  /*7b40*/  @P2 FSETP.EQ.AND P0, PT, R11, RZ, PT ;  /* 0x000000ff0b00220b */ /* 0x02cfe40003f02000 */
[----:B------:R-:W-:Y:S01]  /*7b50*/  @!P2 PLOP3.LUT P0, PT, P1, PT, PT, 0x8, 0x0 ;  /* 0x000000000000a81c */ /* 0x000fe20000f0e170 */
[----:B------:R-:W-:-:S12]  /*7b60*/  BRA `(.L_x_148) ;  /* 0x0000000000047947 */ /* 0x000fd80003800000 */
.L_x_147:
[----:B--23-5:R-:W-:-:S13]  /*7b70*/  FSETP.EQ.AND P0, PT, R11, RZ, PT ;  /* 0x000000ff0b00720b */ /* 0x02cfda0003f02000 */
.L_x_148:
[----:B------:R-:W-:Y:S02]  /*7b80*/  ISETP.NE.AND P2, PT, R10, 0x3, PT ;  /* 0x000000030a00780c */ /* 0x000fe40003f45270 */
[----:B------:R-:W-:-:S04]  /*7b90*/  ELECT P1, URZ, PT ;  /* 0x00000000003f782f */ /* 0x000fc80003820000 */
[----:B------:R-:W-:-:S07]  /*7ba0*/  PLOP3.LUT P0, PT, P1, P0, PT, 0x20, 0x0 ;  /* 0x000000000000781c */ /* 0x000fce0000f00470 */
[----:B------:R-:W-:Y:S06]  /*7bb0*/  @!P2 BRA `(.L_x_149) ;  /* 0x000000000004a947 */ /* 0x000fec0003800000 */
[----:B------:R-:W-:Y:S01]  /*7bc0*/  BPT.TRAP 0x1 ;  /* 0x000000040000795c */ /* 0x000fe20000300000 */
.L_x_149:
[----:B------:R-:W2:Y:S01]  /*7bd0*/  S2UR UR37, SR_CgaCtaId ;  /* 0x00000000002579c3 */ /* 0x000ea20000008800 */
[----:B------:R-:W-:Y:S01]  /*7be0*/  UMOV UR13, 0x400 ;  /* 0x00000400000d7882 */ /* 0x000fe20000000000 */
[----:B-1----:R-:W-:-:S04]  /*7bf0*/  MOV R4, 0x1 ;  /* 0x0000000100047802 */ /* 0x002fc80000000f00 */
[----:B------:R-:W-:Y:S01]  /*7c00*/  SHF.L.U32 R4, R4, 0x1f, RZ ;  /* 0x0000001f04047819 */ /* 0x000fe200000006ff */
[----:B--2---:R-:W-:-:S09]  /*7c10*/  ULEA UR13, UR37, UR13, 0x18 ;  /* 0x0000000d250d7291 */ /* 0x004fd2000f8ec03f */
[----:B------:R-:W1:Y:S02]  /*7c20*/  SYNCS.PHASECHK.TRANS64.TRYWAIT P1, [UR13+0x60], R4 ;  /* 0x00006004ff0075a7 */ /* 0x000e64000802014d */
[----:B-1----:R-:W-:Y:S05]  /*7c30*/  @!P1 BRA `(.L_x_150) ;  /* 0x0000002400c49947 */ /* 0x002fea0003800000 */
.L_x_236:
[----:B------:R-:W-:Y:S04]  /*7c40*/  BSSY B0, `(.L_x_151) ;  /* 0x000000e000007945 */ /* 0x000fe80003800000 */
[----:B------:R-:W-:Y:S05]  /*7c50*/  @!P0 BRA `(.L_x_152) ;  /* 0x0000000000308947 */ /* 0x000fea0003800000 */
[----:B------:R-:W-:Y:S01]  /*7c60*/  R2UR UR20, R6 ;  /* 0x00000000061472ca */ /* 0x000fe200000e0000 */
[----:B------:R-:W-:Y:S02]  /*7c70*/  UIADD3 UR8, UP0, UR22, 0x3f0, URZ ;  /* 0x000003f016087890 */ /* 0x000fe4000ff1e03f */
[----:B------:R-:W-:Y:S02]  /*7c80*/  UIADD3 UR16, UR13, 0x200, URZ ;  /* 0x000002000d107890 */ /* 0x000fe4000fffe03f */
[----:B------:R-:W-:Y:S02]  /*7c90*/  UIADD3 UR17, UR13, 0x40, URZ ;  /* 0x000000400d117890 */ /* 0x000fe4000fffe03f */
[----:B------:R-:W-:Y:S01]  /*7ca0*/  UIADD3.X UR9, URZ, UR23, URZ, UP0, !UPT ;  /* 0x000000173f097290 */ /* 0x000fe200087fe43f */
[----:B------:R-:W-:Y:S01]  /*7cb0*/  UMOV UR10, 0x0 ;  /* 0x00000000000a7882 */ /* 0x000fe20000000000 */
[----:B------:R-:W-:-:S07]  /*7cc0*/  UMOV UR11, 0x10000000 ;  /* 0x10000000000b7882 */ /* 0x000fce0000000000 */
[----:B------:R2:W-:Y:S02]  /*7cd0*/  UTMALDG.3D [UR16], [UR8], desc[UR10] ;  /* 0x00000a10080075b4 */ /* 0x0005e40008011000 */
[----:B--2---:R-:W-:Y:S05]  /*7ce0*/  @!P2 BRA `(.L_x_153) ;  /* 0x000000000004a947 */ /* 0x004fea0003800000 */
[----:B------:R-:W-:Y:S01]  /*7cf0*/  BPT.TRAP 0x1 ;  /* 0x000000040000795c */ /* 0x000fe20000300000 */
.L_x_153:
[----:B-1----:R-:W1:Y:S02]  /*7d00*/  LDC R5, c[0x0][0x800] ;  /* 0x00020000ff057b82 */ /* 0x002e640000000800 */
[----:B-1----:R2:W-:Y:S02]  /*7d10*/  SYNCS.ARRIVE.TRANS64.RED.A0TR RZ, [UR13+0x40], R5 ;  /* 0x00004005ffff79a7 */ /* 0x0025e4000830040d */
.L_x_152:
[----:B------:R-:W-:Y:S05]  /*7d20*/  BSYNC B0 ;  /* 0x0000000000007941 */ /* 0x000fea0003800000 */
.L_x_151:
[----:B------:R-:W-:Y:S05]  /*7d30*/  @!P2 BRA `(.L_x_154) ;  /* 0x000000000004a947 */ /* 0x000fea0003800000 */
[----:B------:R-:W-:Y:S01]  /*7d40*/  BPT.TRAP 0x1 ;  /* 0x000000040000795c */ /* 0x000fe20000300000 */
.L_x_154:
[----:B------:R-:W-:-:S04]  /*7d50*/  UIADD3 UR33, UR13, 0x40, URZ ;  /* 0x000000400d217890 */ /* 0x000fc8000fffe03f */
[----:B------:R-:W-:-:S09]  /*7d60*/  UPRMT UR16, UR37, 0x654, UR33 ;  /* 0x0000065425107896 */ /* 0x000fd20008000021 */
[----:B------:R-:W-:Y:S01]  /*7d70*/  SYNCS.ARRIVE.TRANS64.RED.A1T0 RZ, [UR16], RZ ;  /* 0x000000ffffff79a7 */ /* 0x000fe20008100410 */
[----:B------:R-:W-:Y:S05]  /*7d80*/  @!P2 BRA `(.L_x_155) ;  /* 0x000000000004a947 */ /* 0x000fea0003800000 */
[----:B------:R-:W-:Y:S01]  /*7d90*/  BPT.TRAP 0x1 ;  /* 0x000000040000795c */ /* 0x000fe20000300000 */
.L_x_155:
[----:B------:R-:W3:Y:S02]  /*7da0*/  SYNCS.PHASECHK.TRANS64.TRYWAIT P1, [UR13+0x68], R4 ;  /* 0x00006804ff0075a7 */ /* 0x000ee4000802014d */
[----:B---3--:R-:W-:Y:S05]  /*7db0*/  @!P1 BRA `(.L_x_156) ;  /* 0x00000024007c9947 */ /* 0x008fea0003800000 */
.L_x_237:
[----:B------:R-:W-:Y:S04]  /*7dc0*/  BSSY B0, `(.L_x_157) ;  /* 0x0000010000007945 */ /* 0x000fe80003800000 */
[----:B------:R-:W-:Y:S05]  /*7dd0*/  @!P0 BRA `(.L_x_158) ;  /* 0x0000000000388947 */ /* 0x000fea0003800000 */
[----:B------:R-:W-:Y:S01]  /*7de0*/  UIADD3 UR20, UP0, UR22, 0x3f0, URZ ;  /* 0x000003f016147890 */ /* 0x000fe2000ff1e03f */
[----:B------:R-:W-:Y:S01]  /*7df0*/  R2UR UR12, R6 ;  /* 0x00000000060c72ca */ /* 0x000fe200000e0000 */
[----:B------:R-:W-:Y:S02]  /*7e00*/  UIADD3 UR11, UR19, 0x80, URZ ;  /* 0x00000080130b7890 */ /* 0x000fe4000fffe03f */
[----:B------:R-:W-:Y:S02]  /*7e10*/  UIADD3 UR8, UR13, 0x2200, URZ ;  /* 0x000022000d087890 */ /* 0x000fe4000fffe03f */
[----:B------:R-:W-:Y:S02]  /*7e20*/  UIADD3 UR9, UR13, 0x48, URZ ;  /* 0x000000480d097890 */ /* 0x000fe4000fffe03f */
[----:B------:R-:W-:Y:S01]  /*7e30*/  UIADD3.X UR21, URZ, UR23, URZ, UP0, !UPT ;  /* 0x000000173f157290 */ /* 0x000fe200087fe43f */
[----:B------:R-:W-:Y:S01]  /*7e40*/  UMOV UR24, 0x0 ;  /* 0x0000000000187882 */ /* 0x000fe20000000000 */
[----:B------:R-:W-:Y:S01]  /*7e50*/  UMOV UR25, 0x10000000 ;  /* 0x1000000000197882 */ /* 0x000fe20000000000 */
[----:B------:R-:W-:-:S06]  /*7e60*/  UMOV UR10, UR18 ;  /* 0x00000012000a7c82 */ /* 0x000fcc0008000000 */
[----:B------:R3:W-:Y:S02]  /*7e70*/  UTMALDG.3D [UR8], [UR20], desc[UR24] ;  /* 0x00001808140075b4 */ /* 0x0007e40008011000 */
[----:B---3--:R-:W-:Y:S05]  /*7e80*/  @!P2 BRA `(.L_x_159) ;  /* 0x000000000004a947 */ /* 0x008fea0003800000 */
[----:B------:R-:W-:Y:S01]  /*7e90*/  BPT.TRAP 0x1 ;  /* 0x000000040000795c */ /* 0x000fe20000300000 */
.L_x_159:
[----:B-12---:R-:W1:Y:S02]  /*7ea0*/  LDC R5, c[0x0][0x800] ;  /* 0x00020000ff057b82 */ /* 0x006e640000000800 */
[----:B-1----:R3:W-:Y:S02]  /*7eb0*/  SYNCS.ARRIVE.TRANS64.RED.A0TR RZ, [UR13+0x48], R5 ;  /* 0x00004805ffff79a7 */ /* 0x0027e4000830040d */
.L_x_158:
[----:B------:R-:W-:Y:S05]  /*7ec0*/  BSYNC B0 ;  /* 0x0000000000007941 */ /* 0x000fea0003800000 */
.L_x_157:
[----:B------:R-:W-:Y:S05]  /*7ed0*/  @!P2 BRA `(.L_x_160) ;  /* 0x000000000004a947 */ /* 0x000fea0003800000 */
[----:B------:R-:W-:Y:S01]  /*7ee0*/  BPT.TRAP 0x1 ;  /* 0x000000040000795c */ /* 0x000fe20000300000 */
.L_x_160:
[----:B------:R-:W-:Y:S02]  /*7ef0*/  UIADD3 UR25, UR13, 0x48, URZ ;  /* 0x000000480d197890 */ /* 0x000fe4000fffe03f */
[----:B------:R-:W-:Y:S02]  /*7f00*/  UIADD3 UR10, UR18, 0x20, URZ ;  /* 0x00000020120a7890 */ /* 0x000fe4000fffe03f */
[----:B------:R-:W-:-:S09]  /*7f10*/  UPRMT UR20, UR37, 0x654, UR25 ;  /* 0x0000065425147896 */ /* 0x000fd20008000019 */
[----:B------:R-:W-:Y:S01]  /*7f20*/  SYNCS.ARRIVE.TRANS64.RED.A1T0 RZ, [UR20], RZ ;  /* 0x000000ffffff79a7 */ /* 0x000fe20008100414 */
[----:B------:R-:W-:Y:S05]  /*7f30*/  @!P2 BRA `(.L_x_161) ;  /* 0x000000000004a947 */ /* 0x000fea0003800000 */
[----:B------:R-:W-:Y:S01]  /*7f40*/  BPT.TRAP 0x1 ;  /* 0x000000040000795c */ /* 0x000fe20000300000 */
.L_x_161:
[----:B------:R-:W4:Y:S02]  /*7f50*/  SYNCS.PHASECHK.TRANS64.TRYWAIT P1, [UR13+0x70], R4 ;  /* 0x00007004ff0075a7 */ /* 0x000f24000802014d */
[----:B----4-:R-:W-:Y:S05]  /*7f60*/  @!P1 BRA `(.L_x_162) ;  /* 0x0000002400289947 */ /* 0x010fea0003800000 */
.L_x_238:
        /* <DEDUP_REMOVED lines=8> */
[----:B------:R-:W-:Y:S01]  /*7ff0*/  UMOV UR29, 0x10000000 ;  /* 0x10000000001d7882 */ /* 0x000fe20000000000 */
[----:B------:R-:W-:-:S06]  /*8000*/  UMOV UR11, UR19 ;  /* 0x00000013000b7c82 */ /* 0x000fcc0008000000 */
[----:B------:R4:W-:Y:S02]  /*8010*/  UTMALDG.3D [UR8], [UR26], desc[UR28] ;  /* 0x00001c081a0075b4 */ /* 0x0009e40008011000 */
[----:B----4-:R-:W-:Y:S05]  /*8020*/  @!P2 BRA `(.L_x_165) ;  /* 0x000000000004a947 */ /* 0x010fea0003800000 */
[----:B------:R-:W-:Y:S01]  /*8030*/  BPT.TRAP 0x1 ;  /* 0x000000040000795c */ /* 0x000fe20000300000 */
.L_x_165:
[----:B-123--:R-:W1:Y:S02]  /*8040*/  LDC R5, c[0x0][0x800] ;  /* 0x00020000ff057b82 */ /* 0x00ee640000000800 */
[----:B-1----:R4:W-:Y:S02]  /*8050*/  SYNCS.ARRIVE.TRANS64.RED.A0TR RZ, [UR13+0x50], R5 ;  /* 0x00005005ffff79a7 */ /* 0x0029e4000830040d */
.L_x_164:
[----:B------:R-:W-:Y:S05]  /*8060*/  BSYNC B0 ;  /* 0x0000000000007941 */ /* 0x000fea0003800000 */
.L_x_163:
[----:B------:R-:W-:Y:S05]  /*8070*/  @!P2 BRA `(.L_x_166) ;  /* 0x000000000004a947 */ /* 0x000fea0003800000 */
[----:B------:R-:W-:Y:S01]  /*8080*/  BPT.TRAP 0x1 ;  /* 0x000000040000795c */ /* 0x000fe20000300000 */
.L_x_166:
[----:B------:R-:W-:-:S04]  /*8090*/  UIADD3 UR17, UR13, 0x50, URZ ;  /* 0x000000500d117890 */ /* 0x000fc8000fffe03f */
[----:B------:R-:W-:-:S09]  /*80a0*/  UPRMT UR21, UR37, 0x654, UR17 ;  /* 0x0000065425157896 */ /* 0x000fd20008000011 */
[----:B------:R-:W-:Y:S01]  /*80b0*/  SYNCS.ARRIVE.TRANS64.RED.A1T0 RZ, [UR21], RZ ;  /* 0x000000ffffff79a7 */ /* 0x000fe20008100415 */
[----:B------:R-:W-:Y:S05]  /*80c0*/  @!P2 BRA `(.L_x_167) ;  /* 0x000000000004a947 */ /* 0x000fea0003800000 */
[----:B------:R-:W-:Y:S01]  /*80d0*/  BPT.TRAP 0x1 ;  /* 0x000000040000795c */ /* 0x000fe20000300000 */
.L_x_167:
[----:B------:R-:W5:Y:S02]  /*80e0*/  SYNCS.PHASECHK.TRANS64.TRYWAIT P1, [UR13+0x78], R4 ;  /* 0x00007804ff0075a7 */ /* 0x000f64000802014d */
[----:B-----5:R-:W-:Y:S05]  /*80f0*/  @!P1 BRA `(.L_x_168) ;  /* 0x0000002000dc9947 */ /* 0x020fea0003800000 */
.L_x_239:
        /* <DEDUP_REMOVED lines=9> */
[----:B------:R-:W-:-:S07]  /*8190*/  UMOV UR29, 0x10000000 ;  /* 0x10000000001d7882 */ /* 0x000fce0000000000 */
[----:B------:R1:W-:Y:S02]  /*81a0*/  UTMALDG.3D [UR8], [UR26], desc[UR28] ;  /* 0x00001c081a0075b4 */ /* 0x0003e40008011000 */
[----:B-1----:R-:W-:Y:S05]  /*81b0*/  @!P2 BRA `(.L_x_171) ;  /* 0x000000000004a947 */ /* 0x002fea0003800000 */
[----:B------:R-:W-:Y:S01]  /*81c0*/  BPT.TRAP 0x1 ;  /* 0x000000040000795c */ /* 0x000fe20000300000 */
.L_x_171:
[----:B------:R-:W1:Y:S02]  /*81d0*/  LDC R4, c[0x0][0x800] ;  /* 0x00020000ff047b82 */ /* 0x000e640000000800 */
[----:B-1----:R1:W-:Y:S02]  /*81e0*/  SYNCS.ARRIVE.TRANS64.RED.A0TR RZ, [UR13+0x58], R4 ;  /* 0x00005804ffff79a7 */ /* 0x0023e4000830040d */
.L_x_170:
[----:B------:R-:W-:Y:S05]  /*81f0*/  BSYNC B0 ;  /* 0x0000000000007941 */ /* 0x000fea0003800000 */
.L_x_169:
[----:B------:R-:W-:Y:S05]  /*8200*/  @!P2 BRA `(.L_x_172) ;  /* 0x000000000004a947 */ /* 0x000fea0003800000 */
[----:B------:R-:W-:Y:S01]  /*8210*/  BPT.TRAP 0x1 ;  /* 0x000000040000795c */ /* 0x000fe20000300000 */
.L_x_172:
[----:B------:R-:W-:Y:S02]  /*8220*/  UIADD3 UR9, UR13, 0x58, URZ ;  /* 0x000000580d097890 */ /* 0x000fe4000fffe03f */
[----:B------:R-:W-:Y:S02]  /*8230*/  UIADD3 UR34, UR18, 0x40, URZ ;  /* 0x0000004012227890 */ /* 0x000fe4000fffe03f */
[----:B------:R-:W-:-:S09]  /*8240*/  UPRMT UR29, UR37, 0x654, UR9 ;  /* 0x00000654251d7896 */ /* 0x000fd20008000009 */
[----:B------:R-:W-:Y:S01]  /*8250*/  SYNCS.ARRIVE.TRANS64.RED.A1T0 RZ, [UR29], RZ ;  /* 0x000000ffffff79a7 */ /* 0x000fe2000810041d */
[----:B------:R-:W-:Y:S05]  /*8260*/  @!P2 BRA `(.L_x_173) ;  /* 0x000000000004a947 */ /* 0x000fea0003800000 */
[----:B------:R-:W-:Y:S01]  /*8270*/  BPT.TRAP 0x1 ;  /* 0x000000040000795c */ /* 0x000fe20000300000 */
.L_x_173:
[----:B-1----:R-:W-:-:S04]  /*8280*/  SHF.L.U32 R4, RZ, 0x1f, RZ ;  /* 0x0000001fff047819 */ /* 0x002fc800000006ff */
[----:B------:R-:W1:Y:S02]  /*8290*/  SYNCS.PHASECHK.TRANS64.TRYWAIT P1, [UR13+0x60], R4 ;  /* 0x00006004ff0075a7 */ /* 0x000e64000802014d */
[----:B-1----:R-:W-:Y:S05]  /*82a0*/  @!P1 BRA `(.L_x_174) ;  /* 0x0000002000889947 */ /* 0x002fea0003800000 */
.L_x_240:
[----:B------:R-:W-:Y:S04]  /*82b0*/  BSSY B0, `(.L_x_175) ;  /* 0x000000e000007945 */ /* 0x000fe80003800000 */
[----:B------:R-:W-:Y:S05]  /*82c0*/  @!P0 BRA `(.L_x_176) ;  /* 0x0000000000308947 */ /* 0x000fea0003800000 */
[----:B------:R-:W-:Y:S01]  /*82d0*/  R2UR UR36, R6 ;  /* 0x00000000062472ca */ /* 0x000fe200000e0000 */
[----:B------:R-:W-:Y:S02]  /*82e0*/  UIADD3 UR10, UP0, UR22, 0x3f0, URZ ;  /* 0x000003f0160a7890 */ /* 0x000fe4000ff1e03f */
[----:B------:R-:W-:Y:S02]  /*82f0*/  UIADD3 UR32, UR13, 0x200, URZ ;  /* 0x000002000d207890 */ /* 0x000fe4000fffe03f */
[----:B------:R-:W-:Y:S01]  /*8300*/  UIADD3.X UR11, URZ, UR23, URZ, UP0, !UPT ;  /* 0x000000173f0b7290 */ /* 0x000fe200087fe43f */
[----:B------:R-:W-:Y:S01]  /*8310*/  UMOV UR26, 0x0 ;  /* 0x00000000001a7882 */ /* 0x000fe20000000000 */
[----:B------:R-:W-:Y:S01]  /*8320*/  UMOV UR27, 0x10000000 ;  /* 0x10000000001b7882 */ /* 0x000fe20000000000 */
[----:B------:R-:W-:-:S06]  /*8330*/  UMOV UR35, UR19 ;  /* 0x0000001300237c82 */ /* 0x000fcc0008000000 */
[----:B------:R1:W-:Y:S02]  /*8340*/  UTMALDG.3D [UR32], [UR10], desc[UR26] ;  /* 0x00001a200a0075b4 */ /* 0x0003e40008011000 */
[----:B-1----:R-:W-:Y:S05]  /*8350*/  @!P2 BRA `(.L_x_177) ;  /* 0x000000000004a947 */ /* 0x002fea0003800000 */
[----:B------:R-:W-:Y:S01]  /*8360*/  BPT.TRAP 0x1 ;  /* 0x000000040000795c */ /* 0x000fe20000300000 */
.L_x_177:
[----:B--234-:R-:W1:Y:S02]  /*8370*/  LDC R5, c[0x0][0x800] ;  /* 0x00020000ff057b82 */ /* 0x01ce640000000800 */
[----:B-1----:R1:W-:Y:S02]  /*8380*/  SYNCS.ARRIVE.TRANS64.RED.A0TR RZ, [UR13+0x40], R5 ;  /* 0x00004005ffff79a7 */ /* 0x0023e4000830040d */
.L_x_176:
[----:B------:R-:W-:Y:S05]  /*8390*/  BSYNC B0 ;  /* 0x0000000000007941 */ /* 0x000fea0003800000 */
.L_x_175:
[----:B------:R-:W-:Y:S05]  /*83a0*/  @!P2 BRA `(.L_x_178) ;  /* 0x000000000004a947 */ /* 0x000fea0003800000 */
[----:B------:R-:W-:Y:S01]  /*83b0*/  BPT.TRAP 0x1 ;  /* 0x000000040000795c */ /* 0x000fe20000300000 */
.L_x_178:
[----:B------:R-:W-:Y:S01]  /*83c0*/  SYNCS.ARRIVE.TRANS64.RED.A1T0 RZ, [UR16], RZ ;  /* 0x000000ffffff79a7 */ /* 0x000fe20008100410 */
[----:B------:R-:W-:Y:S05]  /*83d0*/  @!P2 BRA `(.L_x_179) ;  /* 0x000000000004a947 */ /* 0x000fea0003800000 */
[----:B------:R-:W-:Y:S01]  /*83e0*/  BPT.TRAP 0x1 ;  /* 0x000000040000795c */ /* 0x000fe20000300000 */
.L_x_179:
[----:B------:R-:W5:Y:S02]  /*83f0*/  SYNCS.PHASECHK.TRANS64.TRYWAIT P1, [UR13+0x68], R4 ;  /* 0x00006804ff0075a7 */ /* 0x000f64000802014d */
[----:B-----5:R-:W-:Y:S05]  /*8400*/  @!P1 BRA `(.L_x_180) ;  /* 0x0000002000489947 */ /* 0x020fea0003800000 */
.L_x_241:
        /* <DEDUP_REMOVED lines=13> */
.L_x_183:
[----:B--234-:R-:W1:Y:S02]  /*84e0*/  LDC R5, c[0x0][0x800] ;  /* 0x00020000ff057b82 */ /* 0x01ce640000000800 */
[----:B-1----:R1:W-:Y:S02]  /*84f0*/  SYNCS.ARRIVE.TRANS64.RED.A0TR RZ, [UR13+0x48], R5 ;  /* 0x00004805ffff79a7 */ /* 0x0023e4000830040d */
.L_x_182:
[----:B------:R-:W-:Y:S05]  /*8500*/  BSYNC B0 ;  /* 0x0000000000007941 */ /* 0x000fea0003800000 */
.L_x_181:
[----:B------:R-:W-:Y:S05]  /*8510*/  @!P2 BRA `(.L_x_184) ;  /* 0x000000000004a947 */ /* 0x000fea0003800000 */
[----:B------:R-:W-:Y:S01]  /*8520*/  BPT.TRAP 0x1 ;  /* 0x000000040000795c */ /* 0x000fe20000300000 */
.L_x_184:
[----:B------:R-:W-:Y:S01]  /*8530*/  SYNCS.ARRIVE.TRANS64.RED.A1T0 RZ, [UR20], RZ ;  /* 0x000000ffffff79a7 */ /* 0x000fe20008100414 */
[----:B------:R-:W-:Y:S01]  /*8540*/  UIADD3 UR18, UR18, 0x60, URZ ;  /* 0x0000006012127890 */ /* 0x000fe2000fffe03f */
[----:B------:R-:W-:Y:S11]  /*8550*/  @!P2 BRA `(.L_x_185) ;  /* 0x000000000004a947 */ /* 0x000ff60003800000 */
[----:B------:R-:W-:Y:S01]  /*8560*/  BPT.TRAP 0x1 ;  /* 0x000000040000795c */ /* 0x000fe20000300000 */
.L_x_185:
[----:B------:R-:W5:Y:S02]  /*8570*/  SYNCS.PHASECHK.TRANS64.TRYWAIT P1, [UR13+0x70], R4 ;  /* 0x00007004ff0075a7 */ /* 0x000f64000802014d */
[----:B-----5:R-:W-:Y:S05]  /*8580*/  @!P1 BRA `(.L_x_186) ;  /* 0x0000002000009947 */ /* 0x020fea0003800000 */
.L_x_242:
[----:B------:R-:W-:Y:S04]  /*8590*/  BSSY B0, `(.L_x_187) ;  /* 0x000000d000007945 */ /* 0x000fe80003800000 */
[----:B------:R-:W-:Y:S05]  /*85a0*/  @!P0 BRA `(.L_x_188) ;  /* 0x00000000002c8947 */ /* 0x000fea0003800000 */
[----:B------:R-:W-:Y:S01]  /*85b0*/  R2UR UR20, R6 ;  /* 0x00000000061472ca */ /* 0x000fe200000e0000 */
[----:B------:R-:W-:Y:S02]  /*85c0*/  UIADD3 UR10, UP0, UR22, 0x3f0, URZ ;  /* 0x000003f0160a7890 */ /* 0x000fe4000ff1e03f */
[----:B------:R-:W-:Y:S02]  /*85d0*/  UIADD3 UR16, UR13, 0x4200, URZ ;  /* 0x000042000d107890 */ /* 0x000fe4000fffe03f */
[----:B------:R-:W-:Y:S01]  /*85e0*/  UIADD3.X UR11, URZ, UR23, URZ, UP0, !UPT ;  /* 0x000000173f0b7290 */ /* 0x000fe200087fe43f */
[----:B------:R-:W-:Y:S01]  /*85f0*/  UMOV UR24, 0x0 ;  /* 0x0000000000187882 */ /* 0x000fe20000000000 */
[----:B------:R-:W-:-:S07]  /*8600*/  UMOV UR25, 0x10000000 ;  /* 0x1000000000197882 */ /* 0x000fce0000000000 */
[----:B------:R1:W-:Y:S02]  /*8610*/  UTMALDG.3D [UR16], [UR10], desc[UR24] ;  /* 0x000018100a0075b4 */ /* 0x0003e40008011000 */
[----:B-1----:R-:W-:Y:S05]  /*8620*/  @!P2 BRA `(.L_x_189) ;  /* 0x000000000004a947 */ /* 0x002fea0003800000 */
[----:B------:R-:W-:Y:S01]  /*8630*/  BPT.TRAP 0x1 ;  /* 0x000000040000795c */ /* 0x000fe20000300000 */
.L_x_189:
[----:B--234-:R-:W1:Y:S02]  /*8640*/  LDC R5, c[0x0][0x800] ;  /* 0x00020000ff057b82 */ /* 0x01ce640000000800 */
[----:B-1----:R1:W-:Y:S02]  /*8650*/  SYNCS.ARRIVE.TRANS64.RED.A0TR RZ, [UR13+0x50], R5 ;  /* 0x00005005ffff79a7 */ /* 0x0023e4000830040d */
.L_x_188:
[----:B------:R-:W-:Y:S05]  /*8660*/  BSYNC B0 ;  /* 0x0000000000007941 */ /* 0x000fea0003800000 */
.L_x_187:
[----:B------:R-:W-:Y:S05]  /*8670*/  @!P2 BRA `(.L_x_190) ;  /* 0x000000000004a947 */ /* 0x000fea0003800000 */
[----:B------:R-:W-:Y:S01]  /*8680*/  BPT.TRAP 0x1 ;  /* 0x000000040000795c */ /* 0x000fe20000300000 */
.L_x_190:
[----:B------:R-:W-:Y:S01]  /*8690*/  SYNCS.ARRIVE.TRANS64.RED.A1T0 RZ, [UR21], RZ ;  /* 0x000000ffffff79a7 */ /* 0x000fe20008100415 */
[----:B------:R-:W-:Y:S05]  /*86a0*/  @!P2 BRA `(.L_x_191) ;  /* 0x000000000004a947 */ /* 0x000fea0003800000 */
[----:B------:R-:W-:Y:S01]  /*86b0*/  BPT.TRAP 0x1 ;  /* 0x000000040000795c */ /* 0x000fe20000300000 */
.L_x_191:
[----:B------:R-:W5:Y:S02]  /*86c0*/  SYNCS.PHASECHK.TRANS64.TRYWAIT P1, [UR13+0x78], R4 ;  /* 0x00007804ff0075a7 */ /* 0x000f64000802014d */
[----:B-----5:R-:W-:Y:S05]  /*86d0*/  @!P1 BRA `(.L_x_192) ;  /* 0x0000001c00c49947 */ /* 0x020fea0003800000 */
.L_x_243:
        /* <DEDUP_REMOVED lines=13> */
.L_x_195:
[----:B------:R-:W1:Y:S02]  /*87b0*/  LDC R4, c[0x0][0x800] ;  /* 0x00020000ff047b82 */ /* 0x000e640000000800 */
[----:B-1----:R1:W-:Y:S02]  /*87c0*/  SYNCS.ARRIVE.TRANS64.RED.A0TR RZ, [UR13+0x58], R4 ;  /* 0x00005804ffff79a7 */ /* 0x0023e4000830040d */
.L_x_194:
[----:B------:R-:W-:Y:S05]  /*87d0*/  BSYNC B0 ;  /* 0x0000000000007941 */ /* 0x000fea0003800000 */
.L_x_193:
[----:B------:R-:W-:Y:S05]  /*87e0*/  @!P2 BRA `(.L_x_196) ;  /* 0x000000000004a947 */ /* 0x000fea0003800000 */
[----:B------:R-:W-:Y:S01]  /*87f0*/  BPT.TRAP 0x1 ;  /* 0x000000040000795c */ /* 0x000fe20000300000 */
.L_x_196:
[----:B------:R-:W-:Y:S01]  /*8800*/  IADD3 R16, P0, R16, UR40, RZ ;  /* 0x0000002810107c10 */ /* 0x000fe2000ff1e0ff */
[----:B------:R-:W-:Y:S01]  /*8810*/  SYNCS.ARRIVE.TRANS64.RED.A1T0 RZ, [UR29], RZ ;  /* 0x000000ffffff79a7 */ /* 0x000fe2000810041d */
[----:B-1----:R-:W-:Y:S01]  /*8820*/  PRMT R4, RZ, 0x7610, R4 ;  /* 0x00007610ff047816 */ /* 0x002fe20000000004 */
[----:B------:R-:W-:Y:S01]  /*8830*/  IMAD.MOV.U32 R13, RZ, RZ, -0x1 ;  /* 0xffffffffff0d7424 */ /* 0x000fe200078e00ff */
[----:B------:R-:W-:Y:S01]  /*8840*/  IADD3.X R17, R17, UR38, RZ, P0, !PT ;  /* 0x0000002611117c10 */ /* 0x000fe200087fe4ff */
[----:B------:R-:W-:Y:S01]  /*8850*/  IMAD.MOV.U32 R7, RZ, RZ, -0x1 ;  /* 0xffffffffff077424 */ /* 0x000fe200078e00ff */
[----:B------:R-:W-:Y:S02]  /*8860*/  ISETP.GE.U32.AND P0, PT, R16, UR6, PT ;  /* 0x0000000610007c0c */ /* 0x000fe4000bf06070 */
[----:B------:R-:W-:Y:S02]  /*8870*/  MOV R6, 0xffffffff ;  /* 0xffffffff00067802 */ /* 0x000fe40000000f00 */
[----:B------:R-:W-:-:S13]  /*8880*/  ISETP.GE.U32.AND.EX P0, PT, R17, UR7, PT, P0 ;  /* 0x0000000711007c0c */ /* 0x000fda000bf06100 */
[----:B------:R-:W-:Y:S05]  /*8890*/  @P0 BRA `(.L_x_197) ;  /* 0x0000000400580947 */ /* 0x000fea0003800000 */
[----:B------:R-:W1:Y:S01]  /*88a0*/  S2R R15, SR_CTAID.X ;  /* 0x00000000000f7919 */ /* 0x000e620000002500 */
[----:B------:R-:W5:Y:S01]  /*88b0*/  LDC.64 R12, c[0x0][0x8d0] ;  /* 0x00023400ff0c7b82 */ /* 0x000f620000000a00 */
[----:B------:R-:W-:Y:S01]  /*88c0*/  ULDC UR8, c[0x0][0x150] ;  /* 0x0000540000087ab9 */ /* 0x000fe20000000800 */
[----:B------:R-:W-:Y:S01]  /*88d0*/  IMAD.MOV.U32 R7, RZ, RZ, R16 ;  /* 0x000000ffff077224 */ /* 0x000fe200078e0010 */
[----:B------:R-:W2:Y:S01]  /*88e0*/  S2R R18, SR_CTAID.Y ;  /* 0x0000000000127919 */ /* 0x000ea20000002600 */
[----:B------:R-:W-:-:S04]  /*88f0*/  IMAD.MOV.U32 R21, RZ, RZ, R17 ;  /* 0x000000ffff157224 */ /* 0x000fc800078e0011 */
[----:B------:R-:W2:Y:S08]  /*8900*/  LDC R22, c[0x0][0x144] ;  /* 0x00005100ff167b82 */ /* 0x000eb00000000800 */
[----:B------:R-:W3:Y:S01]  /*8910*/  LDC R20, c[0x0][0x8d8] ;  /* 0x00023600ff147b82 */ /* 0x000ee20000000800 */
[----:B-----5:R-:W-:-:S04]  /*8920*/  ISETP.NE.U32.AND P0, PT, R12, RZ, PT ;  /* 0x000000ff0c00720c */ /* 0x020fc80003f05070 */
[----:B------:R-:W-:Y:S02]  /*8930*/  ISETP.NE.AND.EX P0, PT, R13, RZ, PT, P0 ;  /* 0x000000ff0d00720c */ /* 0x000fe40003f05300 */
[----:B-1----:R-:W-:Y:S02]  /*8940*/  I2FP.F32.U32 R4, R15 ;  /* 0x0000000f00047245 */ /* 0x002fe40000201000 */
[----:B--2---:R-:W-:-:S03]  /*8950*/  I2FP.F32.U32 R23, R18 ;  /* 0x0000001200177245 */ /* 0x004fc60000201000 */
[----:B------:R-:W-:-:S04]  /*8960*/  FMUL R4, R4, UR8 ;  /* 0x0000000804047c20 */ /* 0x000fc80008400000 */
[----:B------:R1:W2:Y:S02]  /*8970*/  F2I.U32.TRUNC.NTZ R14, R4 ;  /* 0x00000004000e7305 */ /* 0x0002a4000020f000 */
[----:B---3--:R-:W-:Y:S05]  /*8980*/  @!P0 BRA `(.L_x_198) ;  /* 0x0000000000308947 */ /* 0x008fea0003800000 */
[----:B----4-:R-:W3:Y:S02]  /*8990*/  LDC R5, c[0x0][0x8dc] ;  /* 0x00023700ff057b82 */ /* 0x010ee40000000800 */
[----:B---3--:R-:W-:-:S04]  /*89a0*/  IADD3 R5, P0, R16, R5, RZ ;  /* 0x0000000510057210 */ /* 0x008fc80007f1e0ff */
[----:B------:R-:W-:-:S05]  /*89b0*/  IADD3.X R21, RZ, R17, RZ, P0, !PT ;  /* 0x00000011ff157210 */ /* 0x000fca00007fe4ff */
[----:B------:R-:W-:-:S04]  /*89c0*/  IMAD.WIDE.U32 R6, R21, R12, RZ ;  /* 0x0000000c15067225 */ /* 0x000fc800078e00ff */
[----:B------:R-:W-:-:S04]  /*89d0*/  IMAD.WIDE.U32 R6, P0, R5, R13, R6 ;  /* 0x0000000d05067225 */ /* 0x000fc80007800006 */
[----:B-1----:R-:W-:Y:S01]  /*89e0*/  IMAD.WIDE.U32 R4, R5, R12, RZ ;  /* 0x0000000c05047225 */ /* 0x002fe200078e00ff */
[----:B------:R-:W-:-:S04]  /*89f0*/  MOV R4, R7 ;  /* 0x0000000700047202 */ /* 0x000fc80000000f00 */
[----:B------:R-:W-:Y:S01]  /*8a00*/  IADD3 RZ, P1, R5, R6, RZ ;  /* 0x0000000605ff7210 */ /* 0x000fe20007f3e0ff */
[----:B------:R-:W-:-:S04]  /*8a10*/  IMAD.X R5, RZ, RZ, RZ, P0 ;  /* 0x000000ffff057224 */ /* 0x000fc800000e06ff */
[----:B------:R-:W-:-:S04]  /*8a20*/  IMAD.WIDE.U32.X R4, R21, R13, R4, P1 ;  /* 0x0000000d15047225 */ /* 0x000fc800008e0404 */
[----:B------:R-:W-:Y:S01]  /*8a30*/  IMAD.MOV.U32 R7, RZ, RZ, R4 ;  /* 0x000000ffff077224 */ /* 0x000fe200078e0004 */
[----:B------:R-:W-:-:S07]  /*8a40*/  MOV R21, R5 ;  /* 0x0000000500157202 */ /* 0x000fce0000000f00 */
.L_x_198:
[----:B------:R-:W-:Y:S01]  /*8a50*/  ULDC UR8, c[0x0][0x154] ;  /* 0x0000550000087ab9 */ /* 0x000fe20000000800 */
[----:B------:R-:W3:Y:S01]  /*8a60*/  LDC R13, c[0x0][0x148] ;  /* 0x00005200ff0d7b82 */ /* 0x000ee20000000800 */
[----:B------:R-:W-:Y:S01]  /*8a70*/  FMUL R23, R23, UR8 ;  /* 0x0000000817177c20 */ /* 0x000fe20008400000 */
[----:B------:R-:W-:Y:S01]  /*8a80*/  ISETP.NE.AND P2, PT, R2, 0x1, PT ;  /* 0x000000010200780c */ /* 0x000fe20003f45270 */
[----:B--2---:R-:W-:Y:S01]  /*8a90*/  IMAD.MOV R6, RZ, RZ, -R14 ;  /* 0x000000ffff067224 */ /* 0x004fe200078e0a0e */
[-CC-:B------:R-:W-:Y:S02]  /*8aa0*/  SHF.R.U64 R14, R7, R20.reuse, R21.reuse ;  /* 0x00000014070e7219 */ /* 0x180fe40000001215 */
[----:B------:R-:W-:Y:S01]  /*8ab0*/  SHF.R.U32.HI R20, RZ, R20, R21 ;  /* 0x00000014ff147219 */ /* 0x000fe20000011615 */
[----:B------:R-:W2:Y:S01]  /*8ac0*/  F2I.U32.TRUNC.NTZ R23, R23 ;  /* 0x0000001700177305 */ /* 0x000ea2000020f000 */
[----:B-1--4-:R-:W1:Y:S01]  /*8ad0*/  LDC.64 R4, c[0x0][0x8c8] ;  /* 0x00023200ff047b82 */ /* 0x012e620000000a00 */
[----:B------:R-:W-:Y:S01]  /*8ae0*/  IADD3 R21, P0, RZ, -R14, RZ ;  /* 0x8000000eff157210 */ /* 0x000fe20007f1e0ff */
[----:B------:R-:W-:-:S03]  /*8af0*/  IMAD R15, R22, R6, R15 ;  /* 0x00000006160f7224 */ /* 0x000fc600078e020f */
[----:B------:R-:W-:-:S03]  /*8b00*/  IADD3.X R7, RZ, ~R20, RZ, P0, !PT ;  /* 0x80000014ff077210 */ /* 0x000fc600007fe4ff */
[----:B------:R-:W4:Y:S01]  /*8b10*/  LDC R24, c[0x0][0x8c0] ;  /* 0x00023000ff187b82 */ /* 0x000f220000000800 */
[----:B--2---:R-:W-:-:S07]  /*8b20*/  IMAD.MOV R12, RZ, RZ, -R23 ;  /* 0x000000ffff0c7224 */ /* 0x004fce00078e0a17 */
[----:B------:R-:W2:Y:S01]  /*8b30*/  LDC R27, c[0x0][0x900] ;  /* 0x00024000ff1b7b82 */ /* 0x000ea20000000800 */
[----:B---3--:R-:W-:-:S07]  /*8b40*/  @P2 IMAD R15, R13, R12, R18 ;  /* 0x0000000c0d0f2224 */ /* 0x008fce00078e0212 */
[----:B------:R-:W3:Y:S01]  /*8b50*/  LDC.64 R12, c[0x0][0x8e8] ;  /* 0x00023a00ff0c7b82 */ /* 0x000ee20000000a00 */
[----:B-1----:R-:W-:-:S04]  /*8b60*/  IMAD R6, R7, R4, RZ ;  /* 0x0000000407067224 */ /* 0x002fc800078e02ff */
[C---:B------:R-:W-:Y:S02]  /*8b70*/  IMAD R7, R21.reuse, R5, R6 ;  /* 0x0000000515077224 */ /* 0x040fe400078e0206 */
[----:B------:R-:W-:Y:S01]  /*8b80*/  IMAD.WIDE.U32 R4, R21, R4, R16 ;  /* 0x0000000415047225 */ /* 0x000fe200078e0010 */
[----:B------:R-:W1:Y:S04]  /*8b90*/  LDC R6, c[0x0][0x8b0] ;  /* 0x00022c00ff067b82 */ /* 0x000e680000000800 */
[----:B------:R-:W-:-:S04]  /*8ba0*/  IADD3 R5, R5, R7, RZ ;  /* 0x0000000705057210 */ /* 0x000fc80007ffe0ff */
[----:B------:R-:W2:Y:S01]  /*8bb0*/  LDC R25, c[0x0][0x8f0] ;  /* 0x00023c00ff197b82 */ /* 0x000ea20000000800 */
[-CC-:B----4-:R-:W-:Y:S02]  /*8bc0*/  SHF.R.U64 R22, R4, R24.reuse, R5.reuse ;  /* 0x0000001804167219 */ /* 0x190fe40000001205 */
[----:B------:R-:W-:-:S05]  /*8bd0*/  SHF.R.U32.HI R5, RZ, R24, R5 ;  /* 0x00000018ff057219 */ /* 0x000fca0000011605 */
[----:B------:R-:W4:Y:S01]  /*8be0*/  LDC R21, c[0x0][0x8e0] ;  /* 0x00023800ff157b82 */ /* 0x000f220000000800 */
[----:B---3--:R-:W-:-:S04]  /*8bf0*/  ISETP.NE.U32.AND P0, PT, R12, RZ, PT ;  /* 0x000000ff0c00720c */ /* 0x008fc80003f05070 */
[----:B------:R-:W-:-:S03]  /*8c00*/  ISETP.NE.AND.EX P0, PT, R13, RZ, PT, P0 ;  /* 0x000000ff0d00720c */ /* 0x000fc60003f05300 */
[----:B------:R-:W3:Y:S01]  /*8c10*/  LDC R20, c[0x0][0x8b8] ;  /* 0x00022e00ff147b82 */ /* 0x000ee20000000800 */
[-CC-:B-1----:R-:W-:Y:S02]  /*8c20*/  SHF.R.U64 R23, R22, R6.reuse, R5.reuse ;  /* 0x0000000616177219 */ /* 0x182fe40000001205 */
[----:B------:R-:W-:-:S04]  /*8c30*/  SHF.R.U32.HI R4, RZ, R6, R5 ;  /* 0x00000006ff047219 */ /* 0x000fc80000011605 */
[-CC-:B--2---:R-:W-:Y:S01]  /*8c40*/  SHF.R.U64 R24, R23, R27.reuse, R4.reuse ;  /* 0x0000001b17187219 */ /* 0x184fe20000001204 */
[----:B------:R-:W1:Y:S01]  /*8c50*/  LDC R18, c[0x0][0x8a8] ;  /* 0x00022a00ff127b82 */ /* 0x000e620000000800 */
[----:B------:R-:W-:-:S03]  /*8c60*/  SHF.R.U32.HI R27, RZ, R27, R4 ;  /* 0x0000001bff1b7219 */ /* 0x000fc60000011604 */
[----:B------:R-:W-:Y:S01]  /*8c70*/  IMAD.MOV.U32 R4, RZ, RZ, R24 ;  /* 0x000000ffff047224 */ /* 0x000fe200078e0018 */
[----:B------:R-:W-:Y:S01]  /*8c80*/  MOV R5, R27 ;  /* 0x0000001b00057202 */ /* 0x000fe20000000f00 */
[----:B------:R-:W-:Y:S06]  /*8c90*/  @!P0 BRA `(.L_x_199) ;  /* 0x0000000000288947 */ /* 0x000fec0003800000 */
[----:B------:R-:W2:Y:S02]  /*8ca0*/  LDC R5, c[0x0][0x8f4] ;  /* 0x00023d00ff057b82 */ /* 0x000ea40000000800 */
[----:B--2---:R-:W-:-:S05]  /*8cb0*/  IADD3 R5, P0, R24, R5, RZ ;  /* 0x0000000518057210 */ /* 0x004fca0007f1e0ff */
[----:B------:R-:W-:-:S04]  /*8cc0*/  IMAD.X R27, RZ, RZ, R27, P0 ;  /* 0x000000ffff1b7224 */ /* 0x000fc800000e061b */
[----:B------:R-:W-:-:S04]  /*8cd0*/  IMAD.WIDE.U32 R6, R27, R12, RZ ;  /* 0x0000000c1b067225 */ /* 0x000fc800078e00ff */
[----:B------:R-:W-:-:S04]  /*8ce0*/  IMAD.WIDE.U32 R6, P0, R5, R13, R6 ;  /* 0x0000000d05067225 */ /* 0x000fc80007800006 */
[----:B------:R-:W-:-:S04]  /*8cf0*/  IMAD.WIDE.U32 R4, R5, R12, RZ ;  /* 0x0000000c05047225 */ /* 0x000fc800078e00ff */
[----:B------:R-:W-:Y:S01]  /*8d00*/  IMAD.MOV.U32 R4, RZ, RZ, R7 ;  /* 0x000000ffff047224 */ /* 0x000fe200078e0007 */
[----:B------:R-:W-:Y:S02]  /*8d10*/  IADD3 RZ, P1, R5, R6, RZ ;  /* 0x0000000605ff7210 */ /* 0x000fe40007f3e0ff */
[----:B------:R-:W-:-:S03]  /*8d20*/  IADD3.X R5, RZ, RZ, RZ, P0, !PT ;  /* 0x000000ffff057210 */ /* 0x000fc600007fe4ff */
[----:B------:R-:W-:-:S08]  /*8d30*/  IMAD.WIDE.U32.X R4, R27, R13, R4, P1 ;  /* 0x0000000d1b047225 */ /* 0x000fd000008e0404 */
.L_x_199:
[----:B------:R-:W-:Y:S02]  /*8d40*/  SHF.R.U64 R25, R4, R25, R5 ;  /* 0x0000001904197219 */ /* 0x000fe40000001205 */
[----:B------:R-:W-:Y:S02]  /*8d50*/  LOP3.LUT R23, R23, R8, RZ, 0xc0, !PT ;  /* 0x0000000817177212 */ /* 0x000fe400078ec0ff */
[----:B------:R-:W-:Y:S02]  /*8d60*/  IADD3 R4, -R25, RZ, RZ ;  /* 0x000000ff19047210 */ /* 0x000fe40007ffe1ff */
[----:B------:R-:W-:Y:S01]  /*8d70*/  LOP3.LUT R22, R22, R3, RZ, 0xc0, !PT ;  /* 0x0000000316167212 */ /* 0x000fe200078ec0ff */
[----:B------:R-:W-:Y:S01]  /*8d80*/  IMAD R23, R0, R25, R23 ;  /* 0x0000001900177224 */ /* 0x000fe200078e0217 */
[----:B------:R-:W-:Y:S01]  /*8d90*/  MOV R6, R14 ;  /* 0x0000000e00067202 */ /* 0x000fe20000000f00 */
[----:B----4-:R-:W-:Y:S02]  /*8da0*/  IMAD R21, R4, R21, R24 ;  /* 0x0000001504157224 */ /* 0x010fe400078e0218 */
[----:B---3--:R-:W-:-:S02]  /*8db0*/  IMAD R15, R23, R20, R15 ;  /* 0x00000014170f7224 */ /* 0x008fc400078e020f */
[----:B-1----:R-:W-:Y:S02]  /*8dc0*/  IMAD R18, R21, R18, R22 ;  /* 0x0000001215127224 */ /* 0x002fe400078e0216 */
[----:B------:R-:W-:-:S03]  /*8dd0*/  IMAD.MOV.U32 R4, RZ, RZ, 0x1 ;  /* 0x00000001ff047424 */ /* 0x000fc600078e00ff */
[----:B------:R-:W-:Y:S02]  /*8de0*/  SEL R7, R18, R15, !P2 ;  /* 0x0000000f12077207 */ /* 0x000fe40005000000 */
[----:B------:R-:W-:-:S07]  /*8df0*/  SEL R13, R15, R18, !P2 ;  /* 0x000000120f0d7207 */ /* 0x000fce0005000000 */
.L_x_197:
[----:B------:R-:W-:-:S13]  /*8e00*/  LOP3.LUT P0, RZ, R4, 0xff, RZ, 0xc0, !PT ;  /* 0x000000ff04ff7812 */ /* 0x000fda000780c0ff */
[----:B------:R-:W-:Y:S05]  /*8e10*/  @P0 BRA `(.L_x_200) ;  /* 0xffffffe800ec0947 */ /* 0x000fea000383ffff */
.L_x_144:
[----:B------:R-:W-:-:S13]  /*8e20*/  ELECT P0, URZ, PT ;  /* 0x00000000003f782f */ /* 0x000fda0003800000 */
[----:B------:R-:W-:Y:S05]  /*8e30*/  @!P0 BRA `(.L_x_10) ;  /* 0x0000001000548947 */ /* 0x000fea0003800000 */
[----:B------:R-:W-:-:S04]  /*8e40*/  LOP3.LUT R19, R19, 0x2, RZ, 0xfc, !PT ;  /* 0x0000000213137812 */ /* 0x000fc800078efcff */
[----:B------:R-:W-:-:S13]  /*8e50*/  ISETP.NE.AND P1, PT, R19, 0x3, PT ;  /* 0x000000031300780c */ /* 0x000fda0003f25270 */
[----:B------:R-:W-:Y:S05]  /*8e60*/  @!P1 BRA `(.L_x_201) ;  /* 0x0000000000049947 */ /* 0x000fea0003800000 */
[----:B------:R-:W-:Y:S01]  /*8e70*/  BPT.TRAP 0x1 ;  /* 0x000000040000795c */ /* 0x000fe20000300000 */
.L_x_201:
[----:B-1----:R-:W-:Y:S01]  /*8e80*/  IMAD.U32 R3, RZ, RZ, UR37 ;  /* 0x00000025ff037e24 */ /* 0x002fe2000f8e00ff */
[----:B------:R-:W-:Y:S02]  /*8e90*/  MOV R0, 0x400 ;  /* 0x0000040000007802 */ /* 0x000fe40000000f00 */
[----:B------:R-:W-:Y:S02]  /*8ea0*/  MOV R2, 0x1 ;  /* 0x0000000100027802 */ /* 0x000fe40000000f00 */
[----:B------:R-:W-:Y:S02]  /*8eb0*/  LEA R0, R3, R0, 0x18 ;  /* 0x0000000003007211 */ /* 0x000fe400078ec0ff */
[----:B------:R-:W-:-:S04]  /*8ec0*/  SHF.L.U32 R3, R2, 0x1f, RZ ;  /* 0x0000001f02037819 */ /* 0x000fc800000006ff */
[----:B------:R-:W1:Y:S02]  /*8ed0*/  SYNCS.PHASECHK.TRANS64.TRYWAIT P0, [R0+URZ+0x60], R3 ;  /* 0x00006003000075a7 */ /* 0x000e64000800017f */
[----:B-1----:R-:W-:Y:S05]  /*8ee0*/  @!P0 BRA `(.L_x_202) ;  /* 0x0000001400d88947 */ /* 0x002fea0003800000 */
.L_x_244:
[----:B------:R-:W-:Y:S05]  /*8ef0*/  @!P1 BRA `(.L_x_203) ;  /* 0x0000000000049947 */ /* 0x000fea0003800000 */
[----:B------:R-:W-:Y:S01]  /*8f00*/  BPT.TRAP 0x1 ;  /* 0x000000040000795c */ /* 0x000fe20000300000 */
.L_x_203:
[----:B------:R-:W1:Y:S02]  /*8f10*/  SYNCS.PHASECHK.TRANS64.TRYWAIT P0, [R0+URZ+0x68], R3 ;  /* 0x00006803000075a7 */ /* 0x000e64000800017f */
[----:B-1----:R-:W-:Y:S05]  /*8f20*/  @!P0 BRA `(.L_x_204) ;  /* 0x0000001400dc8947 */ /* 0x002fea0003800000 */
.L_x_245:
[----:B------:R-:W-:Y:S05]  /*8f30*/  @!P1 BRA `(.L_x_205) ;  /* 0x0000000000049947 */ /* 0x000fea0003800000 */
[----:B------:R-:W-:Y:S01]  /*8f40*/  BPT.TRAP 0x1 ;  /* 0x000000040000795c */ /* 0x000fe20000300000 */
.L_x_205:
[----:B------:R-:W1:Y:S02]  /*8f50*/  SYNCS.PHASECHK.TRANS64.TRYWAIT P0, [R0+URZ+0x70], R3 ;  /* 0x00007003000075a7 */ /* 0x000e64000800017f */
[----:B-1----:R-:W-:Y:S05]  /*8f60*/  @!P0 BRA `(.L_x_206) ;  /* 0x0000001400e08947 */ /* 0x002fea0003800000 */
.L_x_246:
[----:B------:R-:W-:Y:S05]  /*8f70*/  @!P1 BRA `(.L_x_207) ;  /* 0x0000000000049947 */ /* 0x000fea0003800000 */
[----:B------:R-:W-:Y:S01]  /*8f80*/  BPT.TRAP 0x1 ;  /* 0x000000040000795c */ /* 0x000fe20000300000 */
.L_x_207:
[----:B------:R-:W-:-:S05]  /*8f90*/  IMAD.MOV.U32 R3, RZ, RZ, 0x1 ;  /* 0x00000001ff037424 */ /* 0x000fca00078e00ff */
[----:B------:R-:W-:-:S07]  /*8fa0*/  SHF.L.U32 R3, R3, 0x1f, RZ ;  /* 0x0000001f03037819 */ /* 0x000fce00000006ff */
.L_x_208:
[----:B------:R1:W1:Y:S02]  /*8fb0*/  SYNCS.PHASECHK.TRANS64.TRYWAIT P0, [R0+URZ+0x78], R3 ;  /* 0x00007803000075a7 */ /* 0x000264000800017f */
[----:B-1----:R-:W-:Y:S05]  /*8fc0*/  @!P0 NANOSLEEP.SYNCS 0x989680 ;  /* 0x009896800000895d */ /* 0x002fea0003900000 */
[----:B------:R-:W1:Y:S02]  /*8fd0*/  @!P0 SYNCS.PHASECHK.TRANS64 P0, [R0+URZ+0x78], R3 ;  /* 0x00007803000085a7 */ /* 0x000e64000800007f */
[----:B-1----:R-:W-:Y:S05]  /*8fe0*/  @P0 BRA `(.L_x_10) ;  /* 0x0000000c00e80947 */ /* 0x002fea0003800000 */
[----:B------:R-:W-:Y:S05]  /*8ff0*/  BRA `(.L_x_208) ;  /* 0xfffffffc00ec7947 */ /* 0x000fea000383ffff */
.L_x_139:
[----:B------:R-:W-:Y:S01]  /*9000*/  LOP3.LUT P0, RZ, R10, 0xff, RZ, 0xc0, !PT ;  /* 0x000000ff0aff7812 */ /* 0x000fe2000780c0ff */
[----:B------:R-:W-:Y:S01]  /*9010*/  IMAD.MOV.U32 R0, RZ, RZ, RZ ;  /* 0x000000ffff007224 */ /* 0x000fe200078e00ff */
[----:B------:R-:W-:-:S11]  /*9020*/  MOV R3, 0x1 ;  /* 0x0000000100037802 */ /* 0x000fd60000000f00 */
[----:B------:R-:W-:Y:S05]  /*9030*/  @!P0 BRA `(.L_x_209) ;  /* 0x0000000c00208947 */ /* 0x000fea0003800000 */
[----:B------:R-:W1:Y:S01]  /*9040*/  LDC R0, c[0x0][0x28c] ;  /* 0x0000a300ff007b82 */ /* 0x000e620000000800 */
[C---:B------:R-:W-:Y:S01]  /*9050*/  LOP3.LUT P2, RZ, R18.reuse, 0x7f, RZ, 0xc0, !PT ;  /* 0x0000007f12ff7812 */ /* 0x040fe2000784c0ff */
[----:B------:R-:W-:Y:S01]  /*9060*/  ULDC UR5, c[0x0][0x900] ;  /* 0x0002400000057ab9 */ /* 0x000fe20000000800 */
[----:B------:R-:W-:Y:S01]  /*9070*/  LOP3.LUT P0, RZ, R18, 0x1f, RZ, 0xc0, !PT ;  /* 0x0000001f12ff7812 */ /* 0x000fe2000780c0ff */
[----:B------:R-:W-:Y:S01]  /*9080*/  UMOV UR6, 0xffffffff ;  /* 0xffffffff00067882 */ /* 0x000fe20000000000 */
[----:B------:R-:W-:Y:S01]  /*9090*/  BSSY B0, `(.L_x_209) ;  /* 0x00000c2000007945 */ /* 0x000fe20003800000 */
[----:B------:R-:W-:Y:S01]  /*90a0*/  USHF.L.U32 UR6, UR6, UR5, URZ ;  /* 0x0000000506067299 */ /* 0x000fe2000800063f */
[----:B------:R-:W-:Y:S01]  /*90b0*/  IMAD.MOV.U32 R10, RZ, RZ, 0x1 ;  /* 0x00000001ff0a7424 */ /* 0x000fe200078e00ff */
[----:B------:R-:W-:Y:S01]  /*90c0*/  LOP3.LUT R18, R22, 0x2, RZ, 0xfc, !PT ;  /* 0x0000000216127812 */ /* 0x000fe200078efcff */
[----:B------:R-:W-:Y:S01]  /*90d0*/  ULDC UR4, c[0x0][0x8a8] ;  /* 0x00022a0000047ab9 */ /* 0x000fe20000000800 */
[----:B------:R-:W-:Y:S01]  /*90e0*/  PLOP3.LUT P0, PT, P0, P2, PT, 0x8a, 0x0 ;  /* 0x000000000000781c */ /* 0x000fe20000705172 */
[----:B------:R-:W-:Y:S01]  /*90f0*/  UMOV UR7, 0x1 ;  /* 0x0000000100077882 */ /* 0x000fe20000000000 */
[----:B------:R-:W-:-:S02]  /*9100*/  UIADD3 UR15, UR4, -0x1, URZ ;  /* 0xffffffff040f7890 */ /* 0x000fc4000fffe03f */
[----:B------:R-:W-:Y:S02]  /*9110*/  USHF.L.U32 UR17, UR7, UR5, URZ ;  /* 0x0000000507117299 */ /* 0x000fe4000800063f */
[----:B------:R-:W-:Y:S01]  /*9120*/  ULOP3.LUT UR16, URZ, UR6, URZ, 0x33, !UPT ;  /* 0x000000063f107292 */ /* 0x000fe2000f8e333f */
[----:B------:R-:W-:Y:S01]  /*9130*/  ULDC.64 UR20, c[0x0][0x198] ;  /* 0x0000660000147ab9 */ /* 0x000fe20000000a00 */
[----:B-1----:R-:W-:-:S04]  /*9140*/  IADD3 R0, R0, 0x3f, RZ ;  /* 0x0000003f00007810 */ /* 0x002fc80007ffe0ff */
[----:B------:R-:W-:-:S04]  /*9150*/  SHF.R.S32.HI R3, RZ, 0x1f, R0 ;  /* 0x0000001fff037819 */ /* 0x000fc80000011400 */
[----:B------:R-:W-:Y:S01]  /*9160*/  LEA.HI R3, R3, R0, RZ, 0x6 ;  /* 0x0000000003037211 */ /* 0x000fe200078f30ff */
[----:B------:R-:W-:-:S03]  /*9170*/  IMAD.MOV.U32 R0, RZ, RZ, RZ ;  /* 0x000000ffff007224 */ /* 0x000fc600078e00ff */
[----:B------:R-:W-:Y:S02]  /*9180*/  SHF.R.S32.HI R11, RZ, 0x6, R3 ;  /* 0x00000006ff0b7819 */ /* 0x000fe40000011403 */
[----:B------:R-:W-:Y:S02]  /*9190*/  MOV R3, 0x1 ;  /* 0x0000000100037802 */ /* 0x000fe40000000f00 */
[----:B------:R-:W-:-:S07]  /*91a0*/  IADD3 R12, R11, 0x1, RZ ;  /* 0x000000010b0c7810 */ /* 0x000fce0007ffe0ff */
.L_x_221:
[----:B------:R-:W-:-:S03]  /*91b0*/  UMOV UR4, 0xffffffff ;  /* 0xffffffff00047882 */ /* 0x000fc60000000000 */
[----:B------:R-:W-:Y:S05]  /*91c0*/  BRA.DIV UR4, `(.L_x_210) ;  /* 0x00000016045c7947 */ /* 0x000fea000b800000 */
[----:B------:R-:W-:-:S13]  /*91d0*/  ELECT P6, URZ, PT ;  /* 0x00000000003f782f */ /* 0x000fda00038c0000 */
.L_x_249:
[----:B------:R-:W1:Y:S01]  /*91e0*/  LDC R4, c[0x0][0x28c] ;  /* 0x0000a300ff047b82 */ /* 0x000e620000000800 */
[----:B------:R-:W-:Y:S01]  /*91f0*/  BSSY B1, `(.L_x_211) ;  /* 0x0000037000017945 */ /* 0x000fe20003800000 */
[----:B-1----:R-:W-:-:S13]  /*9200*/  ISETP.LT.OR P6, PT, R4, 0x1, !P6 ;  /* 0x000000010400780c */ /* 0x002fda00077c1670 */
[----:B------:R-:W-:Y:S05]  /*9210*/  @P6 BRA `(.L_x_212) ;  /* 0x0000000000d06947 */ /* 0x000fea0003800000 */
[----:B------:R-:W-:Y:S01]  /*9220*/  IMAD.SHL.U32 R14, R7, 0x80, RZ ;  /* 0x00000080070e7824 */ /* 0x000fe200078e00ff */
[----:B------:R-:W-:Y:S01]  /*9230*/  SHF.L.U32 R13, R13, 0x8, RZ ;  /* 0x000000080d0d7819 */ /* 0x000fe200000006ff */
[----:B------:R-:W-:Y:S01]  /*9240*/  IMAD.MOV.U32 R19, RZ, RZ, RZ ;  /* 0x000000ffff137224 */ /* 0x000fe200078e00ff */
[----:B------:R-:W-:Y:S01]  /*9250*/  MOV R4, R12 ;  /* 0x0000000c00047202 */ /* 0x000fe20000000f00 */
[----:B------:R-:W-:Y:S01]  /*9260*/  IMAD.MOV.U32 R5, RZ, RZ, R3 ;  /* 0x000000ffff057224 */ /* 0x000fe200078e0003 */
[----:B------:R-:W-:-:S07]  /*9270*/  MOV R7, R0 ;  /* 0x0000000000077202 */ /* 0x000fce0000000f00 */
.L_x_216:
[----:B------:R-:W1:Y:S01]  /*9280*/  S2R R9, SR_CgaCtaId ;  /* 0x0000000000097919 */ /* 0x000e620000008800 */
[----:B------:R-:W-:-:S04]  /*9290*/  MOV R8, 0x400 ;  /* 0x0000040000087802 */ /* 0x000fc80000000f00 */
[----:B-1----:R-:W-:Y:S02]  /*92a0*/  LEA R20, R9, R8, 0x18 ;  /* 0x0000000809147211 */ /* 0x002fe400078ec0ff */
[----:B------:R-:W-:Y:S01]  /*92b0*/  SHF.L.U32 R8, R5, 0x1f, RZ ;  /* 0x0000001f05087819 */ /* 0x000fe200000006ff */
[----:B------:R-:W1:Y:S02]  /*92c0*/  @!P2 LDC R9, c[0x0][0x500] ;  /* 0x00014000ff09ab82 */ /* 0x000e640000000800 */
[----:B------:R-:W-:-:S04]  /*92d0*/  IMAD R15, R7, 0x8, R20 ;  /* 0x00000008070f7824 */ /* 0x000fc800078e0214 */
[----:B------:R-:W2:Y:S02]  /*92e0*/  SYNCS.PHASECHK.TRANS64.TRYWAIT P1, [R15+URZ+0x20], R8 ;  /* 0x000020080f0075a7 */ /* 0x000ea4000802017f */
[----:B--2---:R-:W-:Y:S05]  /*92f0*/  @!P1 BRA `(.L_x_213) ;  /* 0x0000001400309947 */ /* 0x004fea0003800000 */
.L_x_250:
[----:B--2---:R-:W-:Y:S01]  /*9300*/  PRMT R8, R18, 0x9910, RZ ;  /* 0x0000991012087816 */ /* 0x004fe200000000ff */
[----:B-1----:R1:W-:Y:S03]  /*9310*/  @!P2 SYNCS.ARRIVE.TRANS64 RZ, [R15+URZ], R9 ;  /* 0x000000090fffa9a7 */ /* 0x0023e6000800003f */
[----:B------:R-:W-:-:S13]  /*9320*/  ISETP.NE.AND P1, PT, R8, 0x2, PT ;  /* 0x000000020800780c */ /* 0x000fda0003f25270 */
[----:B-1----:R-:W-:Y:S05]  /*9330*/  @P1 BRA `(.L_x_214) ;  /* 0x0000000000041947 */ /* 0x002fea0003800000 */
[----:B------:R-:W-:Y:S01]  /*9340*/  BPT.TRAP 0x1 ;  /* 0x000000040000795c */ /* 0x000fe20000300000 */
.L_x_214:
[----:B------:R-:W-:Y:S05]  /*9350*/  @P0 BRA `(.L_x_215) ;  /* 0x0000000000040947 */ /* 0x000fea0003800000 */
[----:B------:R-:W-:Y:S01]  /*9360*/  BPT.TRAP 0x1 ;  /* 0x000000040000795c */ /* 0x000fe20000300000 */
.L_x_215:
[C---:B------:R-:W-:Y:S01]  /*9370*/  LEA R8, R7.reuse, R20, 0xf ;  /* 0x0000001407087211 */ /* 0x040fe200078e78ff */
[----:B------:R-:W-:Y:S01]  /*9380*/  IMAD R20, R7, 0x4000, R20 ;  /* 0x0000400007147824 */ /* 0x000fe200078e0214 */
[----:B------:R-:W-:Y:S01]  /*9390*/  R2UR UR9, R15 ;  /* 0x000000000f0972ca */ /* 0x000fe200000e0000 */
[----:B------:R-:W-:Y:S01]  /*93a0*/  VIADD R4, R4, 0xffffffff ;  /* 0xffffffff04047836 */ /* 0x000fe20000000000 */
[----:B------:R-:W-:Y:S01]  /*93b0*/  R2UR UR5, R8 ;  /* 0x00000000080572ca */ /* 0x000fe200000e0000 */
[----:B------:R-:W-:Y:S01]  /*93c0*/  UIADD3 UR4, UP0, UR20, 0xf0, URZ ;  /* 0x000000f014047890 */ /* 0x000fe2000ff1e03f */
[----:B------:R-:W-:Y:S01]  /*93d0*/  R2UR UR8, R20 ;  /* 0x00000000140872ca */ /* 0x000fe200000e0000 */
[----:B------:R-:W-:Y:S01]  /*93e0*/  UIADD3 UR22, UP1, UR20, 0x1f0, URZ ;  /* 0x000001f014167890 */ /* 0x000fe2000ff3e03f */
[----:B------:R-:W-:Y:S01]  /*93f0*/  R2UR UR11, R13 ;  /* 0x000000000d0b72ca */ /* 0x000fe200000e0000 */
[----:B------:R-:W-:Y:S01]  /*9400*/  UMOV UR6, 0x0 ;  /* 0x0000000000067882 */ /* 0x000fe20000000000 */
[----:B------:R-:W-:Y:S01]  /*9410*/  R2UR UR10, R19 ;  /* 0x00000000130a72ca */ /* 0x000fe200000e0000 */
[----:B------:R-:W-:Y:S01]  /*9420*/  UIADD3.X UR23, URZ, UR21, URZ, UP1, !UPT ;  /* 0x000000153f177290 */ /* 0x000fe20008ffe43f */
[----:B------:R-:W-:Y:S01]  /*9430*/  R2UR UR12, R6 ;  /* 0x00000000060c72ca */ /* 0x000fe200000e0000 */
[----:B------:R-:W-:Y:S01]  /*9440*/  UMOV UR7, 0x10000000 ;  /* 0x1000000000077882 */ /* 0x000fe20000000000 */
[----:B------:R-:W-:-:S02]  /*9450*/  R2UR UR18, R14 ;  /* 0x000000000e1272ca */ /* 0x000fc400000e0000 */
[----:B------:R-:W-:Y:S01]  /*9460*/  ISETP.GT.AND P3, PT, R4, 0x1, PT ;  /* 0x000000010400780c */ /* 0x000fe20003f64270 */
[----:B------:R-:W-:Y:S01]  /*9470*/  UIADD3 UR13, UR5, 0x8400, URZ ;  /* 0x00008400050d7890 */ /* 0x000fe2000fffe03f */
[----:B------:R-:W-:Y:S01]  /*9480*/  IADD3 R7, R7, 0x1, RZ ;  /* 0x0000000107077810 */ /* 0x000fe20007ffe0ff */
[----:B------:R-:W-:Y:S01]  /*9490*/  UIADD3.X UR5, URZ, UR21, URZ, UP0, !UPT ;  /* 0x000000153f057290 */ /* 0x000fe200087fe43f */
[----:B------:R-:W-:Y:S01]  /*94a0*/  IADD3 R19, R19, 0x40, RZ ;  /* 0x0000004013137810 */ /* 0x000fe20007ffe0ff */
[----:B------:R-:W-:Y:S01]  /*94b0*/  UIADD3 UR14, UR8, 0x28400, URZ ;  /* 0x00028400080e7890 */ /* 0x000fe2000fffe03f */
[----:B------:R-:W-:Y:S02]  /*94c0*/  ISETP.NE.AND P1, PT, R7, 0x4, PT ;  /* 0x000000040700780c */ /* 0x000fe40003f25270 */
[----:B------:R-:W-:Y:S02]  /*94d0*/  UMOV UR8, UR13 ;  /* 0x0000000d00087c82 */ /* 0x000fe40008000000 */
[----:B------:R-:W-:-:S02]  /*94e0*/  SEL R8, RZ, 0x1, P1 ;  /* 0x00000001ff087807 */ /* 0x000fc40000800000 */
[----:B------:R1:W-:Y:S01]  /*94f0*/  UTMALDG.3D [UR8], [UR4], desc[UR6] ;  /* 0x00000608040075b4 */ /* 0x0003e20008011000 */
[----:B------:R-:W-:Y:S02]  /*9500*/  SEL R7, R7, RZ, P1 ;  /* 0x000000ff07077207 */ /* 0x000fe40000800000 */
[----:B------:R-:W-:Y:S01]  /*9510*/  LOP3.LUT R5, R5, R8, RZ, 0x3c, !PT ;  /* 0x0000000805057212 */ /* 0x000fe200078e3cff */
[----:B-1----:R-:W-:Y:S01]  /*9520*/  UMOV UR8, UR14 ;  /* 0x0000000e00087c82 */ /* 0x002fe20008000000 */
[----:B------:R-:W-:Y:S02]  /*9530*/  UMOV UR11, UR18 ;  /* 0x00000012000b7c82 */ /* 0x000fe40008000000 */
[----:B------:R1:W-:Y:S02]  /*9540*/  UTMALDG.3D [UR8], [UR22], desc[UR6] ;  /* 0x00000608160075b4 */ /* 0x0003e40008011000 */
[----:B-1----:R-:W-:Y:S05]  /*9550*/  @P3 BRA `(.L_x_216) ;  /* 0xfffffffc00483947 */ /* 0x002fea000383ffff */
.L_x_212:
[----:B------:R-:W-:Y:S05]  /*9560*/  BSYNC B1 ;  /* 0x0000000000017941 */ /* 0x000fea0003800000 */
.L_x_211:
[----:B------:R-:W-:Y:S01]  /*9570*/  LOP3.LUT P3, RZ, R10, 0xff, RZ, 0xc0, !PT ;  /* 0x000000ff0aff7812 */ /* 0x000fe2000786c0ff */
[----:B------:R-:W-:Y:S01]  /*9580*/  IMAD.IADD R0, R11, 0x1, R0 ;  /* 0x000000010b007824 */ /* 0x000fe200078e0200 */
[----:B------:R-:W-:Y:S01]  /*9590*/  IADD3 R16, P4, R16, UR40, RZ ;  /* 0x0000002810107c10 */ /* 0x000fe2000ff9e0ff */
[----:B------:R-:W-:Y:S01]  /*95a0*/  ULDC.64 UR4, c[0x0][0x8f8] ;  /* 0x00023e0000047ab9 */ /* 0x000fe20000000a00 */
[----:B------:R-:W-:Y:S01]  /*95b0*/  BSSY B1, `(.L_x_217) ;  /* 0x000006d000017945 */ /* 0x000fe20003800000 */
[----:B------:R-:W-:Y:S01]  /*95c0*/  MOV R13, 0xffffffff ;  /* 0xffffffff000d7802 */ /* 0x000fe20000000f00 */
[----:B------:R-:W-:Y:S01]  /*95d0*/  IMAD.MOV.U32 R7, RZ, RZ, -0x1 ;  /* 0xffffffffff077424 */ /* 0x000fe200078e00ff */
[----:B------:R-:W-:Y:S02]  /*95e0*/  SHF.R.U32.HI R4, RZ, 0x2, R0 ;  /* 0x00000002ff047819 */ /* 0x000fe40000011600 */
[----:B------:R-:W-:Y:S02]  /*95f0*/  ISETP.GT.U32.AND P1, PT, R0, 0x3, PT ;  /* 0x000000030000780c */ /* 0x000fe40003f24070 */
[----:B------:R-:W-:-:S02]  /*9600*/  LOP3.LUT R4, R4, 0x1, RZ, 0xc0, !PT ;  /* 0x0000000104047812 */ /* 0x000fc400078ec0ff */
[----:B------:R-:W1:Y:S01]  /*9610*/  @P3 S2R R6, SR_CgaCtaId ;  /* 0x0000000000063919 */ /* 0x000e620000008800 */
[----:B------:R-:W-:Y:S02]  /*9620*/  @P3 MOV R5, 0x400 ;  /* 0x0000040000053802 */ /* 0x000fe40000000f00 */
[----:B------:R-:W-:Y:S02]  /*9630*/  ISETP.LT.U32.AND P1, PT, R11, 0x4, P1 ;  /* 0x000000040b00780c */ /* 0x000fe40000f21070 */
[----:B------:R-:W-:Y:S02]  /*9640*/  IADD3.X R17, R17, UR38, RZ, P4, !PT ;  /* 0x0000002611117c10 */ /* 0x000fe4000a7fe4ff */
[----:B------:R-:W-:Y:S02]  /*9650*/  ISETP.GE.U32.AND P4, PT, R16, UR4, PT ;  /* 0x0000000410007c0c */ /* 0x000fe4000bf86070 */
[----:B------:R-:W-:Y:S02]  /*9660*/  LOP3.LUT R0, R0, 0x3, RZ, 0xc0, !PT ;  /* 0x0000000300007812 */ /* 0x000fe400078ec0ff */
[----:B------:R-:W-:-:S02]  /*9670*/  PRMT R10, RZ, 0x7610, R10 ;  /* 0x00007610ff0a7816 */ /* 0x000fc4000000000a */
[----:B-1----:R-:W-:Y:S02]  /*9680*/  @P3 LEA R5, R6, R5, 0x18 ;  /* 0x0000000506053211 */ /* 0x002fe400078ec0ff */
[----:B------:R-:W-:Y:S02]  /*9690*/  MOV R6, 0xffffffff ;  /* 0xffffffff00067802 */ /* 0x000fe40000000f00 */
[----:B------:R1:W-:Y:S01]  /*96a0*/  @P3 SYNCS.ARRIVE.TRANS64.A1T0 RZ, [R5+URZ+0x88], RZ ;  /* 0x000088ff05ff39a7 */ /* 0x0003e2000810003f */
[----:B------:R-:W-:Y:S02]  /*96b0*/  ISETP.NE.U32.AND P3, PT, R4, 0x1, PT ;  /* 0x000000010400780c */ /* 0x000fe40003f65070 */
[----:B------:R-:W-:Y:S02]  /*96c0*/  SEL R4, RZ, 0x1, !P1 ;  /* 0x00000001ff047807 */ /* 0x000fe40004800000 */
[----:B------:R-:W-:Y:S02]  /*96d0*/  ISETP.GE.U32.AND.EX P1, PT, R17, UR5, PT, P4 ;  /* 0x0000000511007c0c */ /* 0x000fe4000bf26140 */
[----:B------:R-:W-:-:S04]  /*96e0*/  ISETP.GT.U32.AND P3, PT, R11, 0x3, !P3 ;  /* 0x000000030b00780c */ /* 0x000fc80005f64070 */
[----:B-1----:R-:W-:-:S04]  /*96f0*/  SEL R5, RZ, 0x1, !P3 ;  /* 0x00000001ff057807 */ /* 0x002fc80005800000 */
[--C-:B------:R-:W-:Y:S02]  /*9700*/  LOP3.LUT R3, R5, R3, R4.reuse, 0x96, !PT ;  /* 0x0000000305037212 */ /* 0x100fe400078e9604 */
[----:B------:R-:W-:Y:S01]  /*9710*/  PRMT R4, RZ, 0x7610, R4 ;  /* 0x00007610ff047816 */ /* 0x000fe20000000004 */
[----:B------:R-:W-:Y:S06]  /*9720*/  @P1 BRA `(.L_x_218) ;  /* 0x0000000400541947 */ /* 0x000fec0003800000 */
[----:B------:R-:W-:Y:S01]  /*9730*/  ULDC.64 UR4, c[0x0][0x8d0] ;  /* 0x0002340000047ab9 */ /* 0x000fe20000000a00 */
[----:B------:R-:W1:Y:S01]  /*9740*/  S2R R14, SR_CTAID.X ;  /* 0x00000000000e7919 */ /* 0x000e620000002500 */
[----:B------:R-:W-:Y:S01]  /*9750*/  ISETP.NE.U32.AND P1, PT, RZ, UR4, PT ;  /* 0x00000004ff007c0c */ /* 0x000fe2000bf25070 */
[----:B------:R-:W-:Y:S01]  /*9760*/  ULDC UR7, c[0x0][0x8d8] ;  /* 0x0002360000077ab9 */ /* 0x000fe20000000800 */
[----:B------:R-:W-:Y:S01]  /*9770*/  IMAD.MOV.U32 R4, RZ, RZ, R16 ;  /* 0x000000ffff047224 */ /* 0x000fe200078e0010 */
[----:B------:R-:W2:Y:S01]  /*9780*/  S2R R13, SR_CTAID.Y ;  /* 0x00000000000d7919 */ /* 0x000ea20000002600 */
[----:B------:R-:W-:Y:S02]  /*9790*/  ISETP.NE.AND.EX P1, PT, RZ, UR5, PT, P1 ;  /* 0x00000005ff007c0c */ /* 0x000fe4000bf25310 */
[----:B------:R-:W-:-:S11]  /*97a0*/  MOV R5, R17 ;  /* 0x0000001100057202 */ /* 0x000fd60000000f00 */
[----:B------:R-:W-:Y:S05]  /*97b0*/  @!P1 BRA `(.L_x_219) ;  /* 0x0000000000289947 */ /* 0x000fea0003800000 */
[----:B------:R-:W-:Y:S02]  /*97c0*/  ULDC UR6, c[0x0][0x8dc] ;  /* 0x0002370000067ab9 */ /* 0x000fe40000000800 */
[----:B------:R-:W-:-:S05]  /*97d0*/  IADD3 R9, P1, R16, UR6, RZ ;  /* 0x0000000610097c10 */ /* 0x000fca000ff3e0ff */
[----:B------:R-:W-:-:S04]  /*97e0*/  IMAD.X R15, RZ, RZ, R17, P1 ;  /* 0x000000ffff0f7224 */ /* 0x000fc800008e0611 */
[----:B------:R-:W-:-:S04]  /*97f0*/  IMAD.WIDE.U32 R6, R15, UR4, RZ ;  /* 0x000000040f067c25 */ /* 0x000fc8000f8e00ff */
[----:B------:R-:W-:-:S04]  /*9800*/  IMAD.WIDE.U32 R6, P1, R9, UR5, R6 ;  /* 0x0000000509067c25 */ /* 0x000fc8000f820006 */
[----:B------:R-:W-:Y:S01]  /*9810*/  IMAD.WIDE.U32 R8, R9, UR4, RZ ;  /* 0x0000000409087c25 */ /* 0x000fe2000f8e00ff */
[----:B------:R-:W-:-:S03]  /*9820*/  IADD3.X R5, RZ, RZ, RZ, P1, !PT ;  /* 0x000000ffff057210 */ /* 0x000fc60000ffe4ff */
[----:B------:R-:W-:Y:S01]  /*9830*/  IMAD.MOV.U32 R4, RZ, RZ, R7 ;  /* 0x000000ffff047224 */ /* 0x000fe200078e0007 */
[----:B------:R-:W-:-:S05]  /*9840*/  IADD3 RZ, P1, R9, R6, RZ ;  /* 0x0000000609ff7210 */ /* 0x000fca0007f3e0ff */
[----:B------:R-:W-:-:S08]  /*9850*/  IMAD.WIDE.U32.X R4, R15, UR5, R4, P1 ;  /* 0x000000050f047c25 */ /* 0x000fd000088e0404 */
.L_x_219:
[--C-:B------:R-:W-:Y:S01]  /*9860*/  SHF.R.U64 R8, R4, UR7, R5.reuse ;  /* 0x0000000704087c19 */ /* 0x100fe20008001205 */
[----:B------:R-:W-:Y:S01]  /*9870*/  ULDC.64 UR4, c[0x0][0x8c8] ;  /* 0x0002320000047ab9 */ /* 0x000fe20000000a00 */
[----:B------:R-:W-:Y:S01]  /*9880*/  SHF.R.U32.HI R4, RZ, UR7, R5 ;  /* 0x00000007ff047c19 */ /* 0x000fe20008011605 */
[----:B------:R-:W3:Y:S01]  /*9890*/  LDC R25, c[0x0][0x144] ;  /* 0x00005100ff197b82 */ /* 0x000ee20000000800 */
[----:B------:R-:W-:Y:S01]  /*98a0*/  IADD3 R7, P1, RZ, -R8, RZ ;  /* 0x80000008ff077210 */ /* 0x000fe20007f3e0ff */
[----:B------:R-:W-:Y:S01]  /*98b0*/  ULDC.64 UR8, c[0x0][0x8e8] ;  /* 0x00023a0000087ab9 */ /* 0x000fe20000000a00 */
[----:B-1----:R-:W-:Y:S01]  /*98c0*/  I2FP.F32.U32 R9, R14 ;  /* 0x0000000e00097245 */ /* 0x002fe20000201000 */
[----:B------:R-:W-:Y:S01]  /*98d0*/  ULDC UR6, c[0x0][0x8b0] ;  /* 0x00022c0000067ab9 */ /* 0x000fe20000000800 */
[----:B------:R-:W-:Y:S02]  /*98e0*/  IADD3.X R4, RZ, ~R4, RZ, P1, !PT ;  /* 0x80000004ff047210 */ /* 0x000fe40000ffe4ff */
[----:B------:R-:W-:Y:S01]  /*98f0*/  ISETP.NE.U32.AND P1, PT, RZ, UR8, PT ;  /* 0x00000008ff007c0c */ /* 0x000fe2000bf25070 */
[----:B------:R-:W1:Y:S02]  /*9900*/  LDC R20, c[0x0][0x148] ;  /* 0x00005200ff147b82 */ /* 0x000e640000000800 */
[----:B------:R-:W-:Y:S01]  /*9910*/  IMAD R6, R4, UR4, RZ ;  /* 0x0000000404067c24 */ /* 0x000fe2000f8e02ff */
[----:B------:R-:W-:Y:S01]  /*9920*/  ISETP.NE.AND.EX P1, PT, RZ, UR9, PT, P1 ;  /* 0x00000009ff007c0c */ /* 0x000fe2000bf25310 */
[----:B------:R-:W-:Y:S01]  /*9930*/  IMAD.WIDE.U32 R4, R7, UR4, R16 ;  /* 0x0000000407047c25 */ /* 0x000fe2000f8e0010 */
[----:B------:R-:W-:-:S03]  /*9940*/  ULDC UR4, c[0x0][0x150] ;  /* 0x0000540000047ab9 */ /* 0x000fc60000000800 */
[----:B------:R-:W-:Y:S02]  /*9950*/  IMAD R7, R7, UR5, R6 ;  /* 0x0000000507077c24 */ /* 0x000fe4000f8e0206 */
[----:B------:R-:W-:Y:S01]  /*9960*/  FMUL R6, R9, UR4 ;  /* 0x0000000409067c20 */ /* 0x000fe20008400000 */
[----:B------:R-:W-:Y:S01]  /*9970*/  ULDC UR4, c[0x0][0x8c0] ;  /* 0x0002300000047ab9 */ /* 0x000fe20000000800 */
[----:B------:R-:W-:Y:S01]  /*9980*/  ULDC UR5, c[0x0][0x154] ;  /* 0x0000550000057ab9 */ /* 0x000fe20000000800 */
[----:B------:R-:W-:-:S03]  /*9990*/  IMAD.IADD R5, R5, 0x1, R7 ;  /* 0x0000000105057824 */ /* 0x000fc600078e0207 */
[----:B------:R-:W4:Y:S02]  /*99a0*/  F2I.U32.TRUNC.NTZ R6, R6 ;  /* 0x0000000600067305 */ /* 0x000f24000020f000 */
[----:B------:R-:W-:Y:S02]  /*99b0*/  SHF.R.U64 R9, R4, UR4, R5 ;  /* 0x0000000404097c19 */ /* 0x000fe40008001205 */
[----:B--2---:R-:W-:-:S05]  /*99c0*/  I2FP.F32.U32 R4, R13 ;  /* 0x0000000d00047245 */ /* 0x004fca0000201000 */
[----:B------:R-:W-:Y:S01]  /*99d0*/  FMUL R21, R4, UR5 ;  /* 0x0000000504157c20 */ /* 0x000fe20008400000 */
[----:B------:R-:W-:Y:S01]  /*99e0*/  SHF.R.U32.HI R4, RZ, UR4, R5 ;  /* 0x00000004ff047c19 */ /* 0x000fe20008011605 */
[----:B------:R-:W-:-:S03]  /*99f0*/  ULDC UR4, c[0x0][0x900] ;  /* 0x0002400000047ab9 */ /* 0x000fc60000000800 */
[--C-:B------:R-:W-:Y:S01]  /*9a00*/  SHF.R.U64 R19, R9, UR6, R4.reuse ;  /* 0x0000000609137c19 */ /* 0x100fe20008001204 */
[----:B------:R-:W2:Y:S01]  /*9a10*/  F2I.U32.TRUNC.NTZ R21, R21 ;  /* 0x0000001500157305 */ /* 0x000ea2000020f000 */
[----:B------:R-:W-:Y:S02]  /*9a20*/  SHF.R.U32.HI R4, RZ, UR6, R4 ;  /* 0x00000006ff047c19 */ /* 0x000fe40008011604 */
[----:B----4-:R-:W-:Y:S02]  /*9a30*/  IADD3 R6, -R6, RZ, RZ ;  /* 0x000000ff06067210 */ /* 0x010fe40007ffe1ff */
[--C-:B------:R-:W-:Y:S02]  /*9a40*/  SHF.R.U64 R15, R19, UR4, R4.reuse ;  /* 0x00000004130f7c19 */ /* 0x100fe40008001204 */
[----:B------:R-:W-:Y:S01]  /*9a50*/  SHF.R.U32.HI R23, RZ, UR4, R4 ;  /* 0x00000004ff177c19 */ /* 0x000fe20008011604 */
[----:B---3--:R-:W-:Y:S02]  /*9a60*/  IMAD R14, R25, R6, R14 ;  /* 0x00000006190e7224 */ /* 0x008fe400078e020e */
[----:B------:R-:W-:Y:S01]  /*9a70*/  IMAD.MOV.U32 R4, RZ, RZ, R15 ;  /* 0x000000ffff047224 */ /* 0x000fe200078e000f */
[----:B------:R-:W-:Y:S01]  /*9a80*/  MOV R5, R23 ;  /* 0x0000001700057202 */ /* 0x000fe20000000f00 */
[----:B------:R-:W-:Y:S06]  /*9a90*/  @!P1 BRA `(.L_x_220) ;  /* 0x0000000000289947 */ /* 0x000fec0003800000 */
[----:B------:R-:W-:Y:S02]  /*9aa0*/  ULDC UR4, c[0x0][0x8f4] ;  /* 0x00023d0000047ab9 */ /* 0x000fe40000000800 */
[----:B------:R-:W-:-:S05]  /*9ab0*/  IADD3 R5, P1, R15, UR4, RZ ;  /* 0x000000040f057c10 */ /* 0x000fca000ff3e0ff */
[----:B------:R-:W-:-:S04]  /*9ac0*/  IMAD.X R23, RZ, RZ, R23, P1 ;  /* 0x000000ffff177224 */ /* 0x000fc800008e0617 */
[----:B------:R-:W-:-:S04]  /*9ad0*/  IMAD.WIDE.U32 R6, R23, UR8, RZ ;  /* 0x0000000817067c25 */ /* 0x000fc8000f8e00ff */
[----:B------:R-:W-:-:S04]  /*9ae0*/  IMAD.WIDE.U32 R6, P1, R5, UR9, R6 ;  /* 0x0000000905067c25 */ /* 0x000fc8000f820006 */
[----:B------:R-:W-:-:S04]  /*9af0*/  IMAD.WIDE.U32 R4, R5, UR8, RZ ;  /* 0x0000000805047c25 */ /* 0x000fc8000f8e00ff */
[----:B------:R-:W-:Y:S01]  /*9b00*/  IMAD.MOV.U32 R4, RZ, RZ, R7 ;  /* 0x000000ffff047224 */ /* 0x000fe200078e0007 */
[----:B------:R-:W-:Y:S02]  /*9b10*/  IADD3 RZ, P3, R5, R6, RZ ;  /* 0x0000000605ff7210 */ /* 0x000fe40007f7e0ff */
[----:B------:R-:W-:-:S03]  /*9b20*/  IADD3.X R5, RZ, RZ, RZ, P1, !PT ;  /* 0x000000ffff057210 */ /* 0x000fc60000ffe4ff */
[----:B------:R-:W-:-:S08]  /*9b30*/  IMAD.WIDE.U32.X R4, R23, UR9, R4, P3 ;  /* 0x0000000917047c25 */ /* 0x000fd000098e0404 */
.L_x_220:
[----:B------:R-:W-:Y:S01]  /*9b40*/  ISETP.NE.AND P1, PT, R2, 0x1, PT ;  /* 0x000000010200780c */ /* 0x000fe20003f25270 */
[----:B------:R-:W-:Y:S01]  /*9b50*/  ULDC UR4, c[0x0][0x8f0] ;  /* 0x00023c0000047ab9 */ /* 0x000fe20000000800 */
[----:B------:R-:W-:Y:S01]  /*9b60*/  LOP3.LUT R19, R19, UR16, RZ, 0xc0, !PT ;  /* 0x0000001013137c12 */ /* 0x000fe2000f8ec0ff */
[----:B------:R-:W-:Y:S01]  /*9b70*/  ULDC UR5, c[0x0][0x8b8] ;  /* 0x00022e0000057ab9 */ /* 0x000fe20000000800 */
[----:B------:R-:W-:Y:S01]  /*9b80*/  SHF.R.U64 R4, R4, UR4, R5 ;  /* 0x0000000404047c19 */ /* 0x000fe20008001205 */
[----:B------:R-:W-:Y:S01]  /*9b90*/  ULDC UR4, c[0x0][0x8e0] ;  /* 0x0002380000047ab9 */ /* 0x000fe20000000800 */
[----:B--2---:R-:W-:Y:S02]  /*9ba0*/  IADD3 R21, -R21, RZ, RZ ;  /* 0x000000ff15157210 */ /* 0x004fe40007ffe1ff */
[----:B------:R-:W-:Y:S01]  /*9bb0*/  MOV R5, 0x1 ;  /* 0x0000000100057802 */ /* 0x000fe20000000f00 */
[----:B------:R-:W-:Y:S02]  /*9bc0*/  IMAD.MOV R6, RZ, RZ, -R4 ;  /* 0x000000ffff067224 */ /* 0x000fe400078e0a04 */
[----:B------:R-:W-:Y:S01]  /*9bd0*/  IMAD R19, R4, UR17, R19 ;  /* 0x0000001104137c24 */ /* 0x000fe2000f8e0213 */
[----:B------:R-:W-:Y:S01]  /*9be0*/  LOP3.LUT R4, R9, UR15, RZ, 0xc0, !PT ;  /* 0x0000000f09047c12 */ /* 0x000fe2000f8ec0ff */
[----:B-1----:R-:W-:-:S02]  /*9bf0*/  @P1 IMAD R14, R20, R21, R13 ;  /* 0x00000015140e1224 */ /* 0x002fc400078e020d */
[----:B------:R-:W-:Y:S01]  /*9c00*/  IMAD R15, R6, UR4, R15 ;  /* 0x00000004060f7c24 */ /* 0x000fe2000f8e020f */
[----:B------:R-:W-:Y:S01]  /*9c10*/  ULDC UR4, c[0x0][0x8a8] ;  /* 0x00022a0000047ab9 */ /* 0x000fe20000000800 */
[----:B------:R-:W-:Y:S02]  /*9c20*/  IMAD R14, R19, UR5, R14 ;  /* 0x00000005130e7c24 */ /* 0x000fe4000f8e020e */
[--C-:B------:R-:W-:Y:S01]  /*9c30*/  IMAD R15, R15, UR4, R4.reuse ;  /* 0x000000040f0f7c24 */ /* 0x100fe2000f8e0204 */
[----:B------:R-:W-:Y:S01]  /*9c40*/  PRMT R4, R5, 0x7610, R4 ;  /* 0x0000761005047816 */ /* 0x000fe20000000004 */
[----:B------:R-:W-:-:S03]  /*9c50*/  IMAD.MOV.U32 R6, RZ, RZ, R8 ;  /* 0x000000ffff067224 */ /* 0x000fc600078e0008 */
[----:B------:R-:W-:Y:S02]  /*9c60*/  SEL R7, R15, R14, !P1 ;  /* 0x0000000e0f077207 */ /* 0x000fe40004800000 */
[----:B------:R-:W-:-:S07]  /*9c70*/  SEL R13, R14, R15, !P1 ;  /* 0x0000000f0e0d7207 */ /* 0x000fce0004800000 */
.L_x_218:
[----:B------:R-:W-:Y:S05]  /*9c80*/  BSYNC B1 ;  /* 0x0000000000017941 */ /* 0x000fea0003800000 */
.L_x_217:
[----:B------:R-:W-:-:S13]  /*9c90*/  LOP3.LUT P1, RZ, R4, 0xff, RZ, 0xc0, !PT ;  /* 0x000000ff04ff7812 */ /* 0x000fda000782c0ff */
[----:B------:R-:W-:Y:S05]  /*9ca0*/  @P1 BRA `(.L_x_221) ;  /* 0xfffffff400401947 */ /* 0x000fea000383ffff */
[----:B------:R-:W-:Y:S05]  /*9cb0*/  BSYNC B0 ;  /* 0x0000000000007941 */ /* 0x000fea0003800000 */
.L_x_209:
[----:B------:R-:W-:-:S03]  /*9cc0*/  UMOV UR4, 0xffffffff ;  /* 0xffffffff00047882 */ /* 0x000fc60000000000 */
[----:B------:R-:W-:Y:S05]  /*9cd0*/  BRA.DIV UR4, `(.L_x_222) ;  /* 0x0000000a04cc7947 */ /* 0x000fea000b800000 */
[----:B------:R-:W-:-:S13]  /*9ce0*/  ELECT P6, URZ, PT ;  /* 0x00000000003f782f */ /* 0x000fda00038c0000 */
.L_x_253:
[----:B------:R-:W-:Y:S05]  /*9cf0*/  @!P6 BRA `(.L_x_10) ;  /* 0x0000000000a4e947 */ /* 0x000fea0003800000 */
[----:B------:R-:W-:-:S04]  /*9d00*/  LOP3.LUT R22, R22, 0x2, RZ, 0xfc, !PT ;  /* 0x0000000216167812 */ /* 0x000fc800078efcff */
[----:B------:R-:W-:-:S13]  /*9d10*/  ISETP.NE.AND P0, PT, R22, 0x3, PT ;  /* 0x000000031600780c */ /* 0x000fda0003f05270 */
[----:B------:R-:W-:Y:S05]  /*9d20*/  @!P0 BRA `(.L_x_223) ;  /* 0x0000000000048947 */ /* 0x000fea0003800000 */
[----:B------:R-:W-:Y:S01]  /*9d30*/  BPT.TRAP 0x1 ;  /* 0x000000040000795c */ /* 0x000fe20000300000 */
.L_x_223:
[----:B------:R-:W1:Y:S01]  /*9d40*/  S2R R5, SR_CgaCtaId ;  /* 0x0000000000057919 */ /* 0x000e620000008800 */
[----:B------:R-:W-:Y:S02]  /*9d50*/  MOV R2, 0x400 ;  /* 0x0000040000027802 */ /* 0x000fe40000000f00 */
[----:B------:R-:W-:Y:S02]  /*9d60*/  SHF.L.U32 R4, R3, 0x1f, RZ ;  /* 0x0000001f03047819 */ /* 0x000fe400000006ff */
[----:B-1----:R-:W-:-:S04]  /*9d70*/  LEA R5, R5, R2, 0x18 ;  /* 0x0000000205057211 */ /* 0x002fc800078ec0ff */
[----:B------:R-:W-:-:S05]  /*9d80*/  IADD3 R5, R5, 0x20, RZ ;  /* 0x0000002005057810 */ /* 0x000fca0007ffe0ff */
[C---:B------:R-:W-:Y:S01]  /*9d90*/  IMAD R7, R0.reuse, 0x8, R5 ;  /* 0x0000000800077824 */ /* 0x040fe200078e0205 */
[----:B------:R-:W-:-:S03]  /*9da0*/  IADD3 R0, R0, 0x1, RZ ;  /* 0x0000000100007810 */ /* 0x000fc60007ffe0ff */
[----:B------:R-:W1:Y:S01]  /*9db0*/  SYNCS.PHASECHK.TRANS64.TRYWAIT P0, [R7+URZ], R4 ;  /* 0x00000004070075a7 */ /* 0x000e62000800017f */
[----:B------:R-:W-:-:S04]  /*9dc0*/  ISETP.NE.AND P1, PT, R0, 0x4, PT ;  /* 0x000000040000780c */ /* 0x000fc80003f25270 */
[----:B------:R-:W-:Y:S02]  /*9dd0*/  SEL R2, RZ, 0x1, P1 ;  /* 0x00000001ff027807 */ /* 0x000fe40000800000 */
[----:B------:R-:W-:Y:S02]  /*9de0*/  SEL R0, R0, RZ, P1 ;  /* 0x000000ff00007207 */ /* 0x000fe40000800000 */
[----:B------:R-:W-:-:S03]  /*9df0*/  LOP3.LUT R9, R3, R2, RZ, 0x3c, !PT ;  /* 0x0000000203097212 */ /* 0x000fc600078e3cff */
[----:B------:R-:W-:Y:S01]  /*9e00*/  IMAD R6, R0, 0x8, R5 ;  /* 0x0000000800067824 */ /* 0x000fe200078e0205 */
[----:B------:R-:W-:Y:S01]  /*9e10*/  SHF.L.U32 R3, R9, 0x1f, RZ ;  /* 0x0000001f09037819 */ /* 0x000fe200000006ff */
[----:B-1----:R-:W-:Y:S06]  /*9e20*/  @!P0 BRA `(.L_x_224) ;  /* 0x0000000800988947 */ /* 0x002fec0003800000 */
.L_x_254:
[----:B------:R-:W2:Y:S01]  /*9e30*/  SYNCS.PHASECHK.TRANS64.TRYWAIT P0, [R6+URZ], R3 ;  /* 0x00000003060075a7 */ /* 0x000ea2000800017f */
[----:B------:R-:W-:-:S04]  /*9e40*/  IADD3 R0, R0, 0x1, RZ ;  /* 0x0000000100007810 */ /* 0x000fc80007ffe0ff */
[----:B------:R-:W-:-:S04]  /*9e50*/  ISETP.NE.AND P1, PT, R0, 0x4, PT ;  /* 0x000000040000780c */ /* 0x000fc80003f25270 */
[----:B------:R-:W-:Y:S02]  /*9e60*/  SEL R2, RZ, 0x1, P1 ;  /* 0x00000001ff027807 */ /* 0x000fe40000800000 */
[----:B------:R-:W-:Y:S02]  /*9e70*/  SEL R0, R0, RZ, P1 ;  /* 0x000000ff00007207 */ /* 0x000fe40000800000 */
[----:B------:R-:W-:-:S03]  /*9e80*/  LOP3.LUT R9, R9, R2, RZ, 0x3c, !PT ;  /* 0x0000000209097212 */ /* 0x000fc600078e3cff */
[----:B-1----:R-:W-:Y:S01]  /*9e90*/  IMAD R7, R0, 0x8, R5 ;  /* 0x0000000800077824 */ /* 0x002fe200078e0205 */
[----:B------:R-:W-:Y:S01]  /*9ea0*/  SHF.L.U32 R4, R9, 0x1f, RZ ;  /* 0x0000001f09047819 */ /* 0x000fe200000006ff */
[----:B--2---:R-:W-:Y:S06]  /*9eb0*/  @!P0 BRA `(.L_x_225) ;  /* 0x0000000800888947 */ /* 0x004fec0003800000 */
.L_x_255:
[----:B------:R-:W2:Y:S01]  /*9ec0*/  SYNCS.PHASECHK.TRANS64.TRYWAIT P0, [R7+URZ], R4 ;  /* 0x00000004070075a7 */ /* 0x000ea2000800017f */
[----:B------:R-:W-:-:S04]  /*9ed0*/  IADD3 R0, R0, 0x1, RZ ;  /* 0x0000000100007810 */ /* 0x000fc80007ffe0ff */
[----:B------:R-:W-:-:S04]  /*9ee0*/  ISETP.NE.AND P1, PT, R0, 0x4, PT ;  /* 0x000000040000780c */ /* 0x000fc80003f25270 */
[----:B------:R-:W-:Y:S02]  /*9ef0*/  SEL R2, RZ, 0x1, P1 ;  /* 0x00000001ff027807 */ /* 0x000fe40000800000 */
[----:B------:R-:W-:Y:S02]  /*9f00*/  SEL R0, R0, RZ, P1 ;  /* 0x000000ff00007207 */ /* 0x000fe40000800000 */
[----:B------:R-:W-:Y:S01]  /*9f10*/  LOP3.LUT R2, R9, R2, RZ, 0x3c, !PT ;  /* 0x0000000209027212 */ /* 0x000fe200078e3cff */
[----:B--2---:R-:W-:Y:S06]  /*9f20*/  @!P0 BRA `(.L_x_226) ;  /* 0x0000000800808947 */ /* 0x004fec0003800000 */
.L_x_256:
[----:B------:R-:W-:Y:S01]  /*9f30*/  IMAD R5, R0, 0x8, R5 ;  /* 0x0000000800057824 */ /* 0x000fe200078e0205 */
[----:B------:R-:W-:-:S07]  /*9f40*/  SHF.L.U32 R0, R2, 0x1f, RZ ;  /* 0x0000001f02007819 */ /* 0x000fce00000006ff */
.L_x_227:
[----:B---3--:R3:W4:Y:S02]  /*9f50*/  SYNCS.PHASECHK.TRANS64.TRYWAIT P0, [R5+URZ], R0 ;  /* 0x00000000050075a7 */ /* 0x008724000800017f */
[----:B----4-:R-:W-:Y:S05]  /*9f60*/  @!P0 NANOSLEEP.SYNCS 0x989680 ;  /* 0x009896800000895d */ /* 0x010fea0003900000 */
[----:B------:R-:W4:Y:S02]  /*9f70*/  @!P0 SYNCS.PHASECHK.TRANS64 P0, [R5+URZ], R0 ;  /* 0x00000000050085a7 */ /* 0x000f24000800007f */
[----:B----4-:R-:W-:Y:S05]  /*9f80*/  @!P0 BRA `(.L_x_227) ;  /* 0xfffffffc00f08947 */ /* 0x010fea000383ffff */
.L_x_10:
[----:B------:R-:W-:Y:S05]  /*9f90*/  BSYNC B6 ;  /* 0x0000000000067941 */ /* 0x000fea0003800000 */
.L_x_8:
[----:B------:R-:W-:Y:S05]  /*9fa0*/  EXIT ;  /* 0x000000000000794d */ /* 0x000fea0003800000 */
.L_x_23:
[----:B---3--:R3:W4:Y:S02]  /*9fb0*/  SYNCS.PHASECHK.TRANS64.TRYWAIT P1, [R3+URZ], R0 ;  /* 0x00000000030075a7 */ /* 0x008724000802017f */
[----:B----4-:R-:W-:Y:S05]  /*9fc0*/  @!P1 NANOSLEEP.SYNCS 0x989680 ;  /* 0x009896800000995d */ /* 0x010fea0003900000 */
[----:B------:R-:W4:Y:S02]  /*9fd0*/  @!P1 SYNCS.PHASECHK.TRANS64 P1, [R3+URZ], R0 ;  /* 0x00000000030095a7 */ /* 0x000f24000802007f */
[----:B----4-:R-:W-:Y:S05]  /*9fe0*/  @!P1 BRA `(.L_x_23) ;  /* 0xfffffffc00f09947 */ /* 0x010fea000383ffff */
[----:B------:R-:W-:Y:S05]  /*9ff0*/  BRA `(.L_x_22) ;  /* 0xffffff7400e07947 */ /* 0x000fea000383ffff */
.L_x_28:
[----:B---3--:R-:W-:-:S04]  /*a000*/  MOV R4, UR8 ;  /* 0x0000000800047c02 */ /* 0x008fc80008000f00 */
[----:B------:R3:W4:Y:S03]  /*a010*/  SYNCS.PHASECHK.TRANS64.TRYWAIT P1, [R4+URZ], R3 ;  /* 0x00000003040075a7 */ /* 0x000726000802017f */
[----:B----4-:R-:W-:Y:S05]  /*a020*/  @!P1 NANOSLEEP.SYNCS 0x989680 ;  /* 0x009896800000995d */ /* 0x010fea0003900000 */
[----:B------:R-:W4:Y:S02]  /*a030*/  @!P1 SYNCS.PHASECHK.TRANS64 P1, [R4+URZ], R3 ;  /* 0x00000003040095a7 */ /* 0x000f24000802007f */
[----:B----4-:R-:W-:Y:S05]  /*a040*/  @!P1 BRA `(.L_x_28) ;  /* 0xfffffffc00ec9947 */ /* 0x010fea000383ffff */
[----:B------:R-:W-:Y:S05]  /*a050*/  BRA `(.L_x_27) ;  /* 0xffffff7c00047947 */ /* 0x000fea000383ffff */
.L_x_50:
[----:B-1----:R-:W-:-:S04]  /*a060*/  IMAD.U32 R5, RZ, RZ, UR52 ;  /* 0x00000034ff057e24 */ /* 0x002fc8000f8e00ff */
[----:B------:R1:W2:Y:S03]  /*a070*/  SYNCS.PHASECHK.TRANS64.TRYWAIT P1, [R5+URZ+0x40], R4 ;  /* 0x00004004050075a7 */ /* 0x0002a6000802017f */
[----:B--2---:R-:W-:Y:S05]  /*a080*/  @!P1 NANOSLEEP.SYNCS 0x989680 ;  /* 0x009896800000995d */ /* 0x004fea0003900000 */
[----:B------:R-:W2:Y:S02]  /*a090*/  @!P1 SYNCS.PHASECHK.TRANS64 P1, [R5+URZ+0x40], R4 ;  /* 0x00004004050095a7 */ /* 0x000ea4000802007f */
[----:B--2---:R-:W-:Y:S05]  /*a0a0*/  @!P1 BRA `(.L_x_50) ;  /* 0xfffffffc00ec9947 */ /* 0x004fea000383ffff */
[----:B------:R-:W-:Y:S05]  /*a0b0*/  BRA `(.L_x_228) ;  /* 0xffffff8c00447947 */ /* 0x000fea000383ffff */
.L_x_61:
[----:B-1----:R1:W2:Y:S02]  /*a0c0*/  SYNCS.PHASECHK.TRANS64.TRYWAIT P2, [R14+URZ+0x40], R15 ;  /* 0x0000400f0e0075a7 */ /* 0x0022a4000804017f */
[----:B--2---:R-:W-:Y:S05]  /*a0d0*/  @!P2 NANOSLEEP.SYNCS 0x989680 ;  /* 0x009896800000a95d */ /* 0x004fea0003900000 */
[----:B------:R-:W2:Y:S02]  /*a0e0*/  @!P2 SYNCS.PHASECHK.TRANS64 P2, [R14+URZ+0x40], R15 ;  /* 0x0000400f0e00a5a7 */ /* 0x000ea4000804007f */
[----:B--2---:R-:W-:Y:S05]  /*a0f0*/  @!P2 BRA `(.L_x_61) ;  /* 0xfffffffc00f0a947 */ /* 0x004fea000383ffff */
[----:B------:R-:W-:Y:S05]  /*a100*/  BRA `(.L_x_229) ;  /* 0xffffff94006c7947 */ /* 0x000fea000383ffff */
.L_x_71:
[----:B-1----:R1:W2:Y:S02]  /*a110*/  SYNCS.PHASECHK.TRANS64.TRYWAIT P2, [R12+URZ+0x40], R13 ;  /* 0x0000400d0c0075a7 */ /* 0x0022a4000804017f */
[----:B--2---:R-:W-:Y:S05]  /*a120*/  @!P2 NANOSLEEP.SYNCS 0x989680 ;  /* 0x009896800000a95d */ /* 0x004fea0003900000 */
[----:B------:R-:W2:Y:S02]  /*a130*/  @!P2 SYNCS.PHASECHK.TRANS64 P2, [R12+URZ+0x40], R13 ;  /* 0x0000400d0c00a5a7 */ /* 0x000ea4000804007f */
[----:B--2---:R-:W-:Y:S05]  /*a140*/  @!P2 BRA `(.L_x_71) ;  /* 0xfffffffc00f0a947 */ /* 0x004fea000383ffff */
[----:B------:R-:W-:Y:S05]  /*a150*/  BRA `(.L_x_230) ;  /* 0xffffff9c001c7947 */ /* 0x000fea000383ffff */
.L_x_81:
[----:B-1----:R1:W2:Y:S02]  /*a160*/  SYNCS.PHASECHK.TRANS64.TRYWAIT P2, [R13+URZ+0x40], R12 ;  /* 0x0000400c0d0075a7 */ /* 0x0022a4000804017f */
[----:B--2---:R-:W-:Y:S05]  /*a170*/  @!P2 NANOSLEEP.SYNCS 0x989680 ;  /* 0x009896800000a95d */ /* 0x004fea0003900000 */
[----:B------:R-:W2:Y:S02]  /*a180*/  @!P2 SYNCS.PHASECHK.TRANS64 P2, [R13+URZ+0x40], R12 ;  /* 0x0000400c0d00a5a7 */ /* 0x000ea4000804007f */
[----:B--2---:R-:W-:Y:S05]  /*a190*/  @!P2 BRA `(.L_x_81) ;  /* 0xfffffffc00f0a947 */ /* 0x004fea000383ffff */
[----:B------:R-:W-:Y:S05]  /*a1a0*/  BRA `(.L_x_231) ;  /* 0xffffffa000d47947 */ /* 0x000fea000383ffff */
.L_x_91:
[----:B-1----:R1:W2:Y:S02]  /*a1b0*/  SYNCS.PHASECHK.TRANS64.TRYWAIT P2, [R12+URZ+0x40], R13 ;  /* 0x0000400d0c0075a7 */ /* 0x0022a4000804017f */
[----:B--2---:R-:W-:Y:S05]  /*a1c0*/  @!P2 NANOSLEEP.SYNCS 0x989680 ;  /* 0x009896800000a95d */ /* 0x004fea0003900000 */
[----:B------:R-:W2:Y:S02]  /*a1d0*/  @!P2 SYNCS.PHASECHK.TRANS64 P2, [R12+URZ+0x40], R13 ;  /* 0x0000400d0c00a5a7 */ /* 0x000ea4000804007f */
[----:B--2---:R-:W-:Y:S05]  /*a1e0*/  @!P2 BRA `(.L_x_91) ;  /* 0xfffffffc00f0a947 */ /* 0x004fea000383ffff */
[----:B------:R-:W-:Y:S05]  /*a1f0*/  BRA `(.L_x_232) ;  /* 0xffffffa800907947 */ /* 0x000fea000383ffff */
.L_x_101:
[----:B-1----:R1:W2:Y:S02]  /*a200*/  SYNCS.PHASECHK.TRANS64.TRYWAIT P2, [R12+URZ+0x40], R13 ;  /* 0x0000400d0c0075a7 */ /* 0x0022a4000804017f */
[----:B--2---:R-:W-:Y:S05]  /*a210*/  @!P2 NANOSLEEP.SYNCS 0x989680 ;  /* 0x009896800000a95d */ /* 0x004fea0003900000 */
[----:B------:R-:W2:Y:S02]  /*a220*/  @!P2 SYNCS.PHASECHK.TRANS64 P2, [R12+URZ+0x40], R13 ;  /* 0x0000400d0c00a5a7 */ /* 0x000ea4000804007f */
[----:B--2---:R-:W-:Y:S05]  /*a230*/  @!P2 BRA `(.L_x_101) ;  /* 0xfffffffc00f0a947 */ /* 0x004fea000383ffff */
[----:B------:R-:W-:Y:S05]  /*a240*/  BRA `(.L_x_233) ;  /* 0xffffffb000447947 */ /* 0x000fea000383ffff */
.L_x_111:
[----:B--2---:R2:W3:Y:S02]  /*a250*/  SYNCS.PHASECHK.TRANS64.TRYWAIT P2, [R12+URZ+0x40], R13 ;  /* 0x0000400d0c0075a7 */ /* 0x0044e4000804017f */
[----:B---3--:R-:W-:Y:S05]  /*a260*/  @!P2 NANOSLEEP.SYNCS 0x989680 ;  /* 0x009896800000a95d */ /* 0x008fea0003900000 */
[----:B------:R-:W3:Y:S02]  /*a270*/  @!P2 SYNCS.PHASECHK.TRANS64 P2, [R12+URZ+0x40], R13 ;  /* 0x0000400d0c00a5a7 */ /* 0x000ee4000804007f */
[----:B---3--:R-:W-:Y:S05]  /*a280*/  @!P2 BRA `(.L_x_111) ;  /* 0xfffffffc00f0a947 */ /* 0x008fea000383ffff */
[----:B------:R-:W-:Y:S05]  /*a290*/  BRA `(.L_x_234) ;  /* 0xffffffb400f87947 */ /* 0x000fea000383ffff */
.L_x_121:
[----:B-1----:R1:W2:Y:S02]  /*a2a0*/  SYNCS.PHASECHK.TRANS64.TRYWAIT P2, [R12+URZ+0x40], R29 ;  /* 0x0000401d0c0075a7 */ /* 0x0022a4000804017f */
[----:B--2---:R-:W-:Y:S05]  /*a2b0*/  @!P2 NANOSLEEP.SYNCS 0x989680 ;  /* 0x009896800000a95d */ /* 0x004fea0003900000 */
[----:B------:R-:W2:Y:S02]  /*a2c0*/  @!P2 SYNCS.PHASECHK.TRANS64 P2, [R12+URZ+0x40], R29 ;  /* 0x0000401d0c00a5a7 */ /* 0x000ea4000804007f */
[----:B--2---:R-:W-:Y:S05]  /*a2d0*/  @!P2 BRA `(.L_x_121) ;  /* 0xfffffffc00f0a947 */ /* 0x004fea000383ffff */
[----:B------:R-:W-:Y:S05]  /*a2e0*/  BRA `(.L_x_235) ;  /* 0xffffffbc00ac7947 */ /* 0x000fea000383ffff */
.L_x_141:
[----:B-1----:R-:W-:-:S04]  /*a2f0*/  MOV R3, UR4 ;  /* 0x0000000400037c02 */ /* 0x002fc80008000f00 */
[----:B------:R1:W2:Y:S03]  /*a300*/  SYNCS.PHASECHK.TRANS64.TRYWAIT P0, [R3+URZ+0x88], R0 ;  /* 0x00008800030075a7 */ /* 0x0002a6000800017f */
[----:B--2---:R-:W-:Y:S05]  /*a310*/  @!P0 NANOSLEEP.SYNCS 0x989680 ;  /* 0x009896800000895d */ /* 0x004fea0003900000 */
[----:B------:R-:W2:Y:S02]  /*a320*/  @!P0 SYNCS.PHASECHK.TRANS64 P0, [R3+URZ+0x88], R0 ;  /* 0x00008800030085a7 */ /* 0x000ea4000800007f */
[----:B--2---:R-:W-:Y:S05]  /*a330*/  @!P0 BRA `(.L_x_141) ;  /* 0xfffffffc00ec8947 */ /* 0x004fea000383ffff */
[----:B------:R-:W-:Y:S05]  /*a340*/  BRA `(.L_x_140) ;  /* 0xffffffd4003c7947 */ /* 0x000fea000383ffff */
.L_x_150:
[----:B-1----:R-:W-:-:S04]  /*a350*/  IMAD.U32 R5, RZ, RZ, UR13 ;  /* 0x0000000dff057e24 */ /* 0x002fc8000f8e00ff */
[----:B------:R1:W2:Y:S03]  /*a360*/  SYNCS.PHASECHK.TRANS64.TRYWAIT P1, [R5+URZ+0x60], R4 ;  /* 0x00006004050075a7 */ /* 0x0002a6000802017f */
[----:B--2---:R-:W-:Y:S05]  /*a370*/  @!P1 NANOSLEEP.SYNCS 0x989680 ;  /* 0x009896800000995d */ /* 0x004fea0003900000 */
[----:B------:R-:W2:Y:S02]  /*a380*/  @!P1 SYNCS.PHASECHK.TRANS64 P1, [R5+URZ+0x60], R4 ;  /* 0x00006004050095a7 */ /* 0x000ea4000802007f */
[----:B--2---:R-:W-:Y:S05]  /*a390*/  @!P1 BRA `(.L_x_150) ;  /* 0xfffffffc00ec9947 */ /* 0x004fea000383ffff */
[----:B------:R-:W-:Y:S05]  /*a3a0*/  BRA `(.L_x_236) ;  /* 0xffffffd800247947 */ /* 0x000fea000383ffff */
.L_x_156:
[----:B-12---:R-:W-:-:S04]  /*a3b0*/  MOV R5, UR13 ;  /* 0x0000000d00057c02 */ /* 0x006fc80008000f00 */
[----:B------:R1:W2:Y:S03]  /*a3c0*/  SYNCS.PHASECHK.TRANS64.TRYWAIT P1, [R5+URZ+0x68], R4 ;  /* 0x00006804050075a7 */ /* 0x0002a6000802017f */
[----:B--2---:R-:W-:Y:S05]  /*a3d0*/  @!P1 NANOSLEEP.SYNCS 0x989680 ;  /* 0x009896800000995d */ /* 0x004fea0003900000 */
[----:B------:R-:W2:Y:S02]  /*a3e0*/  @!P1 SYNCS.PHASECHK.TRANS64 P1, [R5+URZ+0x68], R4 ;  /* 0x00006804050095a7 */ /* 0x000ea4000802007f */
[----:B--2---:R-:W-:Y:S05]  /*a3f0*/  @!P1 BRA `(.L_x_156) ;  /* 0xfffffffc00ec9947 */ /* 0x004fea000383ffff */
[----:B------:R-:W-:Y:S05]  /*a400*/  BRA `(.L_x_237) ;  /* 0xffffffd8006c7947 */ /* 0x000fea000383ffff */
.L_x_162:
[----:B-123--:R-:W-:-:S04]  /*a410*/  IMAD.U32 R5, RZ, RZ, UR13 ;  /* 0x0000000dff057e24 */ /* 0x00efc8000f8e00ff */
[----:B------:R1:W2:Y:S03]  /*a420*/  SYNCS.PHASECHK.TRANS64.TRYWAIT P1, [R5+URZ+0x70], R4 ;  /* 0x00007004050075a7 */ /* 0x0002a6000802017f */
[----:B--2---:R-:W-:Y:S05]  /*a430*/  @!P1 NANOSLEEP.SYNCS 0x989680 ;  /* 0x009896800000995d */ /* 0x004fea0003900000 */
[----:B------:R-:W2:Y:S02]  /*a440*/  @!P1 SYNCS.PHASECHK.TRANS64 P1, [R5+URZ+0x70], R4 ;  /* 0x00007004050095a7 */ /* 0x000ea4000802007f */
[----:B--2---:R-:W-:Y:S05]  /*a450*/  @!P1 BRA `(.L_x_162) ;  /* 0xfffffffc00ec9947 */ /* 0x004fea000383ffff */
[----:B------:R-:W-:Y:S05]  /*a460*/  BRA `(.L_x_238) ;  /* 0xffffffd800c07947 */ /* 0x000fea000383ffff */
.L_x_168:
[----:B-1234-:R-:W-:-:S04]  /*a470*/  MOV R5, UR13 ;  /* 0x0000000d00057c02 */ /* 0x01efc80008000f00 */
[----:B------:R1:W2:Y:S03]  /*a480*/  SYNCS.PHASECHK.TRANS64.TRYWAIT P1, [R5+URZ+0x78], R4 ;  /* 0x00007804050075a7 */ /* 0x0002a6000802017f */
[----:B--2---:R-:W-:Y:S05]  /*a490*/  @!P1 NANOSLEEP.SYNCS 0x989680 ;  /* 0x009896800000995d */ /* 0x004fea0003900000 */
[----:B------:R-:W2:Y:S02]  /*a4a0*/  @!P1 SYNCS.PHASECHK.TRANS64 P1, [R5+URZ+0x78], R4 ;  /* 0x00007804050095a7 */ /* 0x000ea4000802007f */
[----:B--2---:R-:W-:Y:S05]  /*a4b0*/  @!P1 BRA `(.L_x_168) ;  /* 0xfffffffc00ec9947 */ /* 0x004fea000383ffff */
[----:B------:R-:W-:Y:S05]  /*a4c0*/  BRA `(.L_x_239) ;  /* 0xffffffdc000c7947 */ /* 0x000fea000383ffff */
.L_x_174:
[----:B-1234-:R-:W-:-:S04]  /*a4d0*/  IMAD.U32 R5, RZ, RZ, UR13 ;  /* 0x0000000dff057e24 */ /* 0x01efc8000f8e00ff */
[----:B------:R1:W2:Y:S03]  /*a4e0*/  SYNCS.PHASECHK.TRANS64.TRYWAIT P1, [R5+URZ+0x60], R4 ;  /* 0x00006004050075a7 */ /* 0x0002a6000802017f */
[----:B--2---:R-:W-:Y:S05]  /*a4f0*/  @!P1 NANOSLEEP.SYNCS 0x989680 ;  /* 0x009896800000995d */ /* 0x004fea0003900000 */
[----:B------:R-:W2:Y:S02]  /*a500*/  @!P1 SYNCS.PHASECHK.TRANS64 P1, [R5+URZ+0x60], R4 ;  /* 0x00006004050095a7 */ /* 0x000ea4000802007f */
[----:B--2---:R-:W-:Y:S05]  /*a510*/  @!P1 BRA `(.L_x_174) ;  /* 0xfffffffc00ec9947 */ /* 0x004fea000383ffff */
[----:B------:R-:W-:Y:S05]  /*a520*/  BRA `(.L_x_240) ;  /* 0xffffffdc00607947 */ /* 0x000fea000383ffff */
.L_x_180:
[----:B-1234-:R-:W-:-:S04]  /*a530*/  MOV R5, UR13 ;  /* 0x0000000d00057c02 */ /* 0x01efc80008000f00 */
[----:B------:R1:W2:Y:S03]  /*a540*/  SYNCS.PHASECHK.TRANS64.TRYWAIT P1, [R5+URZ+0x68], R4 ;  /* 0x00006804050075a7 */ /* 0x0002a6000802017f */
[----:B--2---:R-:W-:Y:S05]  /*a550*/  @!P1 NANOSLEEP.SYNCS 0x989680 ;  /* 0x009896800000995d */ /* 0x004fea0003900000 */
[----:B------:R-:W2:Y:S02]  /*a560*/  @!P1 SYNCS.PHASECHK.TRANS64 P1, [R5+URZ+0x68], R4 ;  /* 0x00006804050095a7 */ /* 0x000ea4000802007f */
[----:B--2---:R-:W-:Y:S05]  /*a570*/  @!P1 BRA `(.L_x_180) ;  /* 0xfffffffc00ec9947 */ /* 0x004fea000383ffff */
[----:B------:R-:W-:Y:S05]  /*a580*/  BRA `(.L_x_241) ;  /* 0xffffffdc00a07947 */ /* 0x000fea000383ffff */
.L_x_186:
[----:B-1234-:R-:W-:-:S04]  /*a590*/  IMAD.U32 R5, RZ, RZ, UR13 ;  /* 0x0000000dff057e24 */ /* 0x01efc8000f8e00ff */
[----:B------:R1:W2:Y:S03]  /*a5a0*/  SYNCS.PHASECHK.TRANS64.TRYWAIT P1, [R5+URZ+0x70], R4 ;  /* 0x00007004050075a7 */ /* 0x0002a6000802017f */
[----:B--2---:R-:W-:Y:S05]  /*a5b0*/  @!P1 NANOSLEEP.SYNCS 0x989680 ;  /* 0x009896800000995d */ /* 0x004fea0003900000 */
[----:B------:R-:W2:Y:S02]  /*a5c0*/  @!P1 SYNCS.PHASECHK.TRANS64 P1, [R5+URZ+0x70], R4 ;  /* 0x00007004050095a7 */ /* 0x000ea4000802007f */
[----:B--2---:R-:W-:Y:S05]  /*a5d0*/  @!P1 BRA `(.L_x_186) ;  /* 0xfffffffc00ec9947 */ /* 0x004fea000383ffff */
[----:B------:R-:W-:Y:S05]  /*a5e0*/  BRA `(.L_x_242) ;  /* 0xffffffdc00e87947 */ /* 0x000fea000383ffff */
.L_x_192:
[----:B-1234-:R-:W-:-:S04]  /*a5f0*/  MOV R5, UR13 ;  /* 0x0000000d00057c02 */ /* 0x01efc80008000f00 */
[----:B------:R1:W2:Y:S03]  /*a600*/  SYNCS.PHASECHK.TRANS64.TRYWAIT P1, [R5+URZ+0x78], R4 ;  /* 0x00007804050075a7 */ /* 0x0002a6000802017f */
[----:B--2---:R-:W-:Y:S05]  /*a610*/  @!P1 NANOSLEEP.SYNCS 0x989680 ;  /* 0x009896800000995d */ /* 0x004fea0003900000 */
[----:B------:R-:W2:Y:S02]  /*a620*/  @!P1 SYNCS.PHASECHK.TRANS64 P1, [R5+URZ+0x78], R4 ;  /* 0x00007804050095a7 */ /* 0x000ea4000802007f */
[----:B--2---:R-:W-:Y:S05]  /*a630*/  @!P1 BRA `(.L_x_192) ;  /* 0xfffffffc00ec9947 */ /* 0x004fea000383ffff */
[----:B------:R-:W-:Y:S05]  /*a640*/  BRA `(.L_x_243) ;  /* 0xffffffe000247947 */ /* 0x000fea000383ffff */
.L_x_202:
[----:B------:R1:W1:Y:S02]  /*a650*/  SYNCS.PHASECHK.TRANS64.TRYWAIT P0, [R0+URZ+0x60], R3 ;  /* 0x00006003000075a7 */ /* 0x000264000800017f */
[----:B-1----:R-:W-:Y:S05]  /*a660*/  @!P0 NANOSLEEP.SYNCS 0x989680 ;  /* 0x009896800000895d */ /* 0x002fea0003900000 */
[----:B------:R-:W1:Y:S02]  /*a670*/  @!P0 SYNCS.PHASECHK.TRANS64 P0, [R0+URZ+0x60], R3 ;  /* 0x00006003000085a7 */ /* 0x000e64000800007f */
[----:B-1----:R-:W-:Y:S05]  /*a680*/  @!P0 BRA `(.L_x_202) ;  /* 0xfffffffc00f08947 */ /* 0x002fea000383ffff */
[----:B------:R-:W-:Y:S05]  /*a690*/  BRA `(.L_x_244) ;  /* 0xffffffe800147947 */ /* 0x000fea000383ffff */
.L_x_204:
[----:B------:R1:W1:Y:S02]  /*a6a0*/  SYNCS.PHASECHK.TRANS64.TRYWAIT P0, [R0+URZ+0x68], R3 ;  /* 0x00006803000075a7 */ /* 0x000264000800017f */
[----:B-1----:R-:W-:Y:S05]  /*a6b0*/  @!P0 NANOSLEEP.SYNCS 0x989680 ;  /* 0x009896800000895d */ /* 0x002fea0003900000 */
[----:B------:R-:W1:Y:S02]  /*a6c0*/  @!P0 SYNCS.PHASECHK.TRANS64 P0, [R0+URZ+0x68], R3 ;  /* 0x00006803000085a7 */ /* 0x000e64000800007f */
[----:B-1----:R-:W-:Y:S05]  /*a6d0*/  @!P0 BRA `(.L_x_204) ;  /* 0xfffffffc00f08947 */ /* 0x002fea000383ffff */
[----:B------:R-:W-:Y:S05]  /*a6e0*/  BRA `(.L_x_245) ;  /* 0xffffffe800107947 */ /* 0x000fea000383ffff */
.L_x_206:
[----:B------:R1:W1:Y:S02]  /*a6f0*/  SYNCS.PHASECHK.TRANS64.TRYWAIT P0, [R0+URZ+0x70], R3 ;  /* 0x00007003000075a7 */ /* 0x000264000800017f */
[----:B-1----:R-:W-:Y:S05]  /*a700*/  @!P0 NANOSLEEP.SYNCS 0x989680 ;  /* 0x009896800000895d */ /* 0x002fea0003900000 */
[----:B------:R-:W1:Y:S02]  /*a710*/  @!P0 SYNCS.PHASECHK.TRANS64 P0, [R0+URZ+0x70], R3 ;  /* 0x00007003000085a7 */ /* 0x000e64000800007f */
[----:B-1----:R-:W-:Y:S05]  /*a720*/  @!P0 BRA `(.L_x_206) ;  /* 0xfffffffc00f08947 */ /* 0x002fea000383ffff */
[----:B------:R-:W-:Y:S05]  /*a730*/  BRA `(.L_x_246) ;  /* 0xffffffe8000c7947 */ /* 0x000fea000383ffff */
.L_x_210:
[----:B------:R-:W-:Y:S01]  /*a740*/  BSSY B1, `(.L_x_247) ;  /* 0x0000006000017945 */ /* 0x000fe20003800000 */
[----:B------:R-:W-:-:S07]  /*a750*/  IMAD.MOV.U32 R15, RZ, RZ, -0x1 ;  /* 0xffffffffff0f7424 */ /* 0x000fce00078e00ff */
[----:B------:R-:W-:Y:S05]  /*a760*/  WARPSYNC.COLLECTIVE R15, `(.L_x_248) ;  /* 0x000000000f0c7348 */ /* 0x000fea0003c00000 */
[----:B------:R-:W-:Y:S02]  /*a770*/  ELECT P6, UR62, PT ;  /* 0x00000000003e782f */ /* 0x000fe400038c0000 */
[----:B------:R-:W-:Y:S01]  /*a780*/  MOV R14, UR62 ;  /* 0x0000003e000e7c02 */ /* 0x000fe20008000f00 */
[----:B------:R-:W-:Y:S10]  /*a790*/  ENDCOLLECTIVE ;  /* 0x000000000000791b */ /* 0x000ff40003800000 */
.L_x_248:
[----:B------:R-:W-:Y:S05]  /*a7a0*/  BSYNC B1 ;  /* 0x0000000000017941 */ /* 0x000fea0003800000 */
.L_x_247:
[----:B------:R-:W-:Y:S05]  /*a7b0*/  BRA `(.L_x_249) ;  /* 0xffffffe800887947 */ /* 0x000fea000383ffff */
.L_x_213:
[----:B--2---:R2:W3:Y:S02]  /*a7c0*/  SYNCS.PHASECHK.TRANS64.TRYWAIT P1, [R15+URZ+0x20], R8 ;  /* 0x000020080f0075a7 */ /* 0x0044e4000802017f */
[----:B---3--:R-:W-:Y:S05]  /*a7d0*/  @!P1 NANOSLEEP.SYNCS 0x989680 ;  /* 0x009896800000995d */ /* 0x008fea0003900000 */
[----:B------:R-:W3:Y:S02]  /*a7e0*/  @!P1 SYNCS.PHASECHK.TRANS64 P1, [R15+URZ+0x20], R8 ;  /* 0x000020080f0095a7 */ /* 0x000ee4000802007f */
[----:B---3--:R-:W-:Y:S05]  /*a7f0*/  @!P1 BRA `(.L_x_213) ;  /* 0xfffffffc00f09947 */ /* 0x008fea000383ffff */
[----:B------:R-:W-:Y:S05]  /*a800*/  BRA `(.L_x_250) ;  /* 0xffffffe800bc7947 */ /* 0x000fea000383ffff */
.L_x_222:
[----:B------:R-:W-:Y:S01]  /*a810*/  BSSY B0, `(.L_x_251) ;  /* 0x0000006000007945 */ /* 0x000fe20003800000 */
[----:B------:R-:W-:-:S07]  /*a820*/  MOV R15, 0xffffffff ;  /* 0xffffffff000f7802 */ /* 0x000fce0000000f00 */
[----:B------:R-:W-:Y:S05]  /*a830*/  WARPSYNC.COLLECTIVE R15, `(.L_x_252) ;  /* 0x000000000f0c7348 */ /* 0x000fea0003c00000 */
[----:B------:R-:W-:Y:S02]  /*a840*/  ELECT P6, UR62, PT ;  /* 0x00000000003e782f */ /* 0x000fe400038c0000 */
[----:B------:R-:W-:Y:S01]  /*a850*/  MOV R14, UR62 ;  /* 0x0000003e000e7c02 */ /* 0x000fe20008000f00 */
[----:B------:R-:W-:Y:S10]  /*a860*/  ENDCOLLECTIVE ;  /* 0x000000000000791b */ /* 0x000ff40003800000 */
.L_x_252:
[----:B------:R-:W-:Y:S05]  /*a870*/  BSYNC B0 ;  /* 0x0000000000007941 */ /* 0x000fea0003800000 */
.L_x_251:
[----:B------:R-:W-:Y:S05]  /*a880*/  BRA `(.L_x_253) ;  /* 0xfffffff400187947 */ /* 0x000fea000383ffff */
.L_x_224:
[----:B-1----:R1:W2:Y:S02]  /*a890*/  SYNCS.PHASECHK.TRANS64.TRYWAIT P0, [R7+URZ], R4 ;  /* 0x00000004070075a7 */ /* 0x0022a4000800017f */
[----:B--2---:R-:W-:Y:S05]  /*a8a0*/  @!P0 NANOSLEEP.SYNCS 0x989680 ;  /* 0x009896800000895d */ /* 0x004fea0003900000 */
[----:B------:R-:W2:Y:S02]  /*a8b0*/  @!P0 SYNCS.PHASECHK.TRANS64 P0, [R7+URZ], R4 ;  /* 0x00000004070085a7 */ /* 0x000ea4000800007f */
[----:B--2---:R-:W-:Y:S05]  /*a8c0*/  @!P0 BRA `(.L_x_224) ;  /* 0xfffffffc00f08947 */ /* 0x004fea000383ffff */
[----:B------:R-:W-:Y:S05]  /*a8d0*/  BRA `(.L_x_254) ;  /* 0xfffffff400547947 */ /* 0x000fea000383ffff */
.L_x_225:
[----:B-1----:R1:W2:Y:S02]  /*a8e0*/  SYNCS.PHASECHK.TRANS64.TRYWAIT P0, [R6+URZ], R3 ;  /* 0x00000003060075a7 */ /* 0x0022a4000800017f */
[----:B--2---:R-:W-:Y:S05]  /*a8f0*/  @!P0 NANOSLEEP.SYNCS 0x989680 ;  /* 0x009896800000895d */ /* 0x004fea0003900000 */
[----:B------:R-:W2:Y:S02]  /*a900*/  @!P0 SYNCS.PHASECHK.TRANS64 P0, [R6+URZ], R3 ;  /* 0x00000003060085a7 */ /* 0x000ea4000800007f */
[----:B--2---:R-:W-:Y:S05]  /*a910*/  @!P0 BRA `(.L_x_225) ;  /* 0xfffffffc00f08947 */ /* 0x004fea000383ffff */
[----:B------:R-:W-:Y:S05]  /*a920*/  BRA `(.L_x_255) ;  /* 0xfffffff400647947 */ /* 0x000fea000383ffff */
.L_x_226:
[----:B--2---:R2:W3:Y:S02]  /*a930*/  SYNCS.PHASECHK.TRANS64.TRYWAIT P0, [R7+URZ], R4 ;  /* 0x00000004070075a7 */ /* 0x0044e4000800017f */
[----:B---3--:R-:W-:Y:S05]  /*a940*/  @!P0 NANOSLEEP.SYNCS 0x989680 ;  /* 0x009896800000895d */ /* 0x008fea0003900000 */
[----:B------:R-:W3:Y:S02]  /*a950*/  @!P0 SYNCS.PHASECHK.TRANS64 P0, [R7+URZ], R4 ;  /* 0x00000004070085a7 */ /* 0x000ee4000800007f */
[----:B---3--:R-:W-:Y:S05]  /*a960*/  @!P0 BRA `(.L_x_226) ;  /* 0xfffffffc00f08947 */ /* 0x008fea000383ffff */
[----:B------:R-:W-:Y:S05]  /*a970*/  BRA `(.L_x_256) ;  /* 0xfffffff4006c7947 */ /* 0x000fea000383ffff */
.L_x_257:
[----:B------:R-:W-:-:S00]  /*a980*/  BRA `(.L_x_257) ;  /* 0xfffffffc00fc7947 */ /* 0x000fc0000383ffff */
[----:B------:R-:W-:-:S00]  /*a990*/  NOP ;  /* 0x0000000000007918 */ /* 0x000fc00000000000 */
        /* <DEDUP_REMOVED lines=14> */
.L_x_258:


//--------------------- .nv.global.init           --------------------------
	.section	.nv.global.init,"aw",@progbits
.nv.global.init:
	.type		$str$22,@object
	.size		$str$22,($str$26 - $str$22)
$str$22:
        /*0000*/ 	.byte	0x6b, 0x5f, 0x74, 0x69, 0x6c, 0x65, 0x5f, 0x63, 0x6f, 0x75, 0x6e, 0x74, 0x20, 0x3e, 0x3d, 0x20
        /*0010*/ 	.byte	0x31, 0x00
	.type		$str$26,@object
	.size		$str$26,($str$27 - $str$26)
$str$26:
        /*0012*/ 	.byte	0x28, 0x61, 0x64, 0x64, 0x72, 0x65, 0x73, 0x73, 0x20, 0x26, 0x20, 0x6d, 0x61, 0x73, 0x6b, 0x29
        /*0022*/ 	.byte	0x20, 0x3d, 0x3d, 0x20, 0x30, 0x00
	.type		$str$27,@object
	.size		$str$27,($str$23 - $str$27)
$str$27:
        /*0028*/ 	.byte	0x2f, 0x74, 0x6d, 0x70, 0x2f, 0x63, 0x75, 0x74, 0x6c, 0x61, 0x73, 0x73, 0x5f, 0x73, 0x77, 0x65
        /*0038*/ 	.byte	0x65, 0x70, 0x5f, 0x73, 0x72, 0x63, 0x2f, 0x69, 0x6e, 0x63, 0x6c, 0x75, 0x64, 0x65, 0x2f, 0x63
        /*0048*/ 	.byte	0x75, 0x74, 0x65, 0x2f, 0x70, 0x6f, 0x69, 0x6e, 0x74, 0x65, 0x72, 0x5f, 0x66, 0x6c, 0x61, 0x67
        /*0058*/ 	.byte	0x67, 0x65, 0x64, 0x2e, 0x68, 0x70, 0x70, 0x00
	.type		$str$23,@object
	.size		$str$23,(__unnamed_2 - $str$23)
$str$23:
        /*0060*/ 	.byte	0x2f, 0x74, 0x6d, 0x70, 0x2f, 0x63, 0x75, 0x74, 0x6c, 0x61, 0x73, 0x73, 0x5f, 0x73, 0x77, 0x65
        /*0070*/ 	.byte	0x65, 0x70, 0x5f, 0x73, 0x72, 0x63, 0x2f, 0x69, 0x6e, 0x63, 0x6c, 0x75, 0x64, 0x65, 0x2f, 0x63
        /*0080*/ 	.byte	0x75, 0x74, 0x6c, 0x61, 0x73, 0x73, 0x2f, 0x67, 0x65, 0x6d, 0x6d, 0x2f, 0x63, 0x6f, 0x6c, 0x6c
        /*0090*/ 	.byte	0x65, 0x63, 0x74, 0x69, 0x76, 0x65, 0x2f, 0x73, 0x6d, 0x39, 0x30, 0x5f, 0x6d, 0x6d, 0x61, 0x5f
        /*00a0*/ 	.byte	0x74, 0x6d, 0x61, 0x5f, 0x67, 0x6d, 0x6d, 0x61, 0x5f, 0x73, 0x73, 0x5f, 0x77, 0x61, 0x72, 0x70
        /*00b0*/ 	.byte	0x73, 0x70, 0x65, 0x63, 0x69, 0x61, 0x6c, 0x69, 0x7a, 0x65, 0x64, 0x2e, 0x68, 0x70, 0x70, 0x00
	.type		__unnamed_2,@object
	.size		__unnamed_2,(__unnamed_1 - __unnamed_2)
__unnamed_2:
        /*00c0*/ 	.byte	0x61, 0x75, 0x74, 0x6f, 0x20, 0x63, 0x75, 0x74, 0x65, 0x3a, 0x3a, 0x61, 0x73, 0x5f, 0x70, 0x6f
        /* <DEDUP_REMOVED lines=27> */
        /*0280*/ 	.byte	0x36, 0x3e, 0x3e, 0x3e, 0x3e, 0x3e, 0x5d, 0x00
	.type		__unnamed_1,@object
	.size		__unnamed_1,(.L_0 - __unnamed_1)
__unnamed_1:
        /* <DEDUP_REMOVED lines=180> */
        /*0dc8*/ 	.byte	0x65, 0x3a, 0x3a, 0x69, 0x64, 0x65, 0x6e, 0x74, 0x69, 0x74, 0x79, 0x5d, 0x00
.L_0:


//--------------------- .nv.shared._ZN7cutlass13device_kernelINS_4gemm6kernel13GemmUniversalIN4cute5tupleIJiiiiEEENS1_10collective13CollectiveMmaINS1_34MainloopSm90TmaGmmaWarpSpecializedILi4ENS5_IJNS4_1CILi1EEESB_SB_EEENS1_35KernelTmaWarpSpecializedCooperativeEEENS5_IJNSA_ILi256EEENSA_ILi128EEENSA_ILi64EEEEEENS_6half_tENS5_IJlSB_lEEESJ_SK_NS4_8TiledMMAINS4_8MMA_AtomIJNS4_4SM904GMMA26MMA_64x128x16_F32F16F16_SSILNSO_5MajorE0ELSQ_0ELNSO_7ScaleInE1ELSR_1EEEEEENS4_6LayoutINS5_IJNSA_ILi2EEESB_SB_EEENS5_IJSB_NSA_ILi0EEESX_EEEEENS5_IJNS4_10UnderscoreES10_S10_EEEEENS4_13SM90_TMA_LOADENS4_14ComposedLayoutINS4_7SwizzleILi3ELi4ELi3EEENS4_18smem_ptr_flag_bitsILi16EEENSU_INS5_IJNSA_ILi8EEESH_EEENS5_IJSH_SB_EEEEEEEvNS4_8identityES13_S1D_vS1E_EENS_8epilogue10collective18CollectiveEpilogueINS1G_22Sm90TmaWarpSpecializedILi4ELi2ELi16ELb1ELb0EEEJSI_NS5_IJSG_NSA_ILi32EEEEEESJ_SK_SJ_SK_NS1G_6fusion15FusionCallbacksIS1K_NS1N_23LinCombPerRowBiasEltActINS1G_6thread4ReLuESJ_fSJ_SJ_fLi8ELNS_15FloatRoundStyleE2EEESI_S1M_JEEES13_NS14_INS15_ILi2ELi4ELi3EEES18_NSU_INS5_IJS19_S1L_EEENS5_IJS1L_SB_EEEEEEENS4_17SM75_U32x4_LDSM_NENS4_14SM90_TMA_STOREES1Z_NS4_17SM90_U32x4_STSM_NENS4_9Copy_AtomIJS22_SJ_EEEvEEEvvEEEEvNT_6ParamsE --------------------------
	.section	.nv.shared._ZN7cutlass13device_kernelINS_4gemm6kernel13GemmUniversalIN4cute5tupleIJiiiiEEENS1_10collective13CollectiveMmaINS1_34MainloopSm90TmaGmmaWarpSpecializedILi4ENS5_IJNS4_1CILi1EEESB_SB_EEENS1_35KernelTmaWarpSpecializedCooperativeEEENS5_IJNSA_ILi256EEENSA_ILi128EEENSA_ILi64EEEEEENS_6half_tENS5_IJlSB_lEEESJ_SK_NS4_8TiledMMAINS4_8MMA_AtomIJNS4_4SM904GMMA26MMA_64x128x16_F32F16F16_SSILNSO_5MajorE0ELSQ_0ELNSO_7ScaleInE1ELSR_1EEEEEENS4_6LayoutINS5_IJNSA_ILi2EEESB_SB_EEENS5_IJSB_NSA_ILi0EEESX_EEEEENS5_IJNS4_10UnderscoreES10_S10_EEEEENS4_13SM90_TMA_LOADENS4_14ComposedLayoutINS4_7SwizzleILi3ELi4ELi3EEENS4_18smem_ptr_flag_bitsILi16EEENSU_INS5_IJNSA_ILi8EEESH_EEENS5_IJSH_SB_EEEEEEEvNS4_8identityES13_S1D_vS1E_EENS_8epilogue10collective18CollectiveEpilogueINS1G_22Sm90TmaWarpSpecializedILi4ELi2ELi16ELb1ELb0EEEJSI_NS5_IJSG_NSA_ILi32EEEEEESJ_SK_SJ_SK_NS1G_6fusion15FusionCallbacksIS1K_NS1N_23LinCombPerRowBiasEltActINS1G_6thread4ReLuESJ_fSJ_SJ_fLi8ELNS_15FloatRoundStyleE2EEESI_S1M_JEEES13_NS14_INS15_ILi2ELi4ELi3EEES18_NSU_INS5_IJS19_S1L_EEENS5_IJS1L_SB_EEEEEEENS4_17SM75_U32x4_LDSM_NENS4_14SM90_TMA_STOREES1Z_NS4_17SM90_U32x4_STSM_NENS4_9Copy_AtomIJS22_SJ_EEEvEEEvvEEEEvNT_6ParamsE,"aw",@nobits
	.sectionflags	@""
	.align	16
	.zero		1024


//--------------------- .nv.shared.reserved.0     --------------------------
	.section	.nv.shared.reserved.0,"aw",@nobits
	.weak		__nv_reservedSMEM_offset_0_alias
	.size		__nv_reservedSMEM_offset_0_alias, 0, 0
	.other		__nv_reservedSMEM_offset_0_alias,@"STO_CUDA_RESERVED_SHARED STV_DEFAULT"
__nv_reservedSMEM_offset_0_alias:
	.zero		0


//--------------------- .nv.global                --------------------------
	.section	.nv.global,"aw",@nobits
.nv.global:
	.type		_ZN39_INTERNAL_632de9e6_4_k_cu_d069c875_28074cute1_E,@object
	.size		_ZN39_INTERNAL_632de9e6_4_k_cu_d069c875_28074cute1_E,(_ZN39_INTERNAL_632de9e6_4_k_cu_d069c875_28074cuda3std3__45__cpo6cbeginE - _ZN39_INTERNAL_632de9e6_4_k_cu_d069c875_28074cute1_E)
_ZN39_INTERNAL_632de9e6_4_k_cu_d069c875_28074cute1_E:
	.zero		1
	.type		_ZN39_INTERNAL_632de9e6_4_k_cu_d069c875_28074cuda3std3__45__cpo6cbeginE,@object
	.size		_ZN39_INTERNAL_632de9e6_4_k_cu_d069c875_28074cuda3std3__45__cpo6cbeginE,(_ZN39_INTERNAL_632de9e6_4_k_cu_d069c875_28074cuda3std3__48in_placeE - _ZN39_INTERNAL_632de9e6_4_k_cu_d069c875_28074cuda3std3__45__cpo6cbeginE)
_ZN39_INTERNAL_632de9e6_4_k_cu_d069c875_28074cuda3std3__45__cpo6cbeginE:
	.zero		1
	.type		_ZN39_INTERNAL_632de9e6_4_k_cu_d069c875_28074cuda3std3__48in_placeE,@object
	.size		_ZN39_INTERNAL_632de9e6_4_k_cu_d069c875_28074cuda3std3__48in_placeE,(_ZN39_INTERNAL_632de9e6_4_k_cu_d069c875_28074cuda3std6ranges3__45__cpo9iter_moveE - _ZN39_INTERNAL_632de9e6_4_k_cu_d069c875_28074cuda3std3__48in_placeE)
_ZN39_INTERNAL_632de9e6_4_k_cu_d069c875_28074cuda3std3__48in_placeE:
	.zero		1
	.type		_ZN39_INTERNAL_632de9e6_4_k_cu_d069c875_28074cuda3std6ranges3__45__cpo9iter_moveE,@object
	.size		_ZN39_INTERNAL_632de9e6_4_k_cu_d069c875_28074cuda3std6ranges3__45__cpo9iter_moveE,(_ZN39_INTERNAL_632de9e6_4_k_cu_d069c875_28074cuda3std3__45__cpo5beginE - _ZN39_INTERNAL_632de9e6_4_k_cu_d069c875_28074cuda3std6ranges3__45__cpo9iter_moveE)
_ZN39_INTERNAL_632de9e6_4_k_cu_d069c875_28074cuda3std6ranges3__45__cpo9iter_moveE:
	.zero		1
	.type		_ZN39_INTERNAL_632de9e6_4_k_cu_d069c875_28074cuda3std3__45__cpo5beginE,@object
	.size		_ZN39_INTERNAL_632de9e6_4_k_cu_d069c875_28074cuda3std3__45__cpo5beginE,(_ZN39_INTERNAL_632de9e6_4_k_cu_d069c875_28074cuda3std3__441_GLOBAL__N__632de9e6_4_k_cu_d069c875_28076ignoreE - _ZN39_INTERNAL_632de9e6_4_k_cu_d069c875_28074cuda3std3__45__cpo5beginE)
_ZN39_INTERNAL_632de9e6_4_k_cu_d069c875_28074cuda3std3__45__cpo5beginE:
	.zero		1
	.type		_ZN39_INTERNAL_632de9e6_4_k_cu_d069c875_28074cuda3std3__441_GLOBAL__N__632de9e6_4_k_cu_d069c875_28076ignoreE,@object
	.size		_ZN39_INTERNAL_632de9e6_4_k_cu_d069c875_28074cuda3std3__441_GLOBAL__N__632de9e6_4_k_cu_d069c875_28076ignoreE,(_ZN39_INTERNAL_632de9e6_4_k_cu_d069c875_28074cute7productE - _ZN39_INTERNAL_632de9e6_4_k_cu_d069c875_28074cuda3std3__441_GLOBAL__N__632de9e6_4_k_cu_d069c875_28076ignoreE)
_ZN39_INTERNAL_632de9e6_4_k_cu_d069c875_28074cuda3std3__441_GLOBAL__N__632de9e6_4_k_cu_d069c875_28076ignoreE:
	.zero		1
	.type		_ZN39_INTERNAL_632de9e6_4_k_cu_d069c875_28074cute7productE,@object
	.size		_ZN39_INTERNAL_632de9e6_4_k_cu_d069c875_28074cute7productE,(_ZN39_INTERNAL_632de9e6_4_k_cu_d069c875_28074cuda3std3__45__cpo3endE - _ZN39_INTERNAL_632de9e6_4_k_cu_d069c875_28074cute7productE)
_ZN39_INTERNAL_632de9e6_4_k_cu_d069c875_28074cute7productE:
	.zero		1
	.type		_ZN39_INTERNAL_632de9e6_4_k_cu_d069c875_28074cuda3std3__45__cpo3endE,@object
	.size		_ZN39_INTERNAL_632de9e6_4_k_cu_d069c875_28074cuda3std3__45__cpo3endE,(_ZN39_INTERNAL_632de9e6_4_k_cu_d069c875_28074cuda3std3__419piecewise_constructE - _ZN39_INTERNAL_632de9e6_4_k_cu_d069c875_28074cuda3std3__45__cpo3endE)
_ZN39_INTERNAL_632de9e6_4_k_cu_d069c875_28074cuda3std3__45__cpo3endE:
	.zero		1
	.type		_ZN39_INTERNAL_632de9e6_4_k_cu_d069c875_28074cuda3std3__419piecewise_constructE,@object
	.size		_ZN39_INTERNAL_632de9e6_4_k_cu_d069c875_28074cuda3std3__419piecewise_constructE,(_ZN39_INTERNAL_632de9e6_4_k_cu_d069c875_28074cuda3std3__45__cpo4cendE - _ZN39_INTERNAL_632de9e6_4_k_cu_d069c875_28074cuda3std3__419piecewise_constructE)
_ZN39_INTERNAL_632de9e6_4_k_cu_d069c875_28074cuda3std3__419piecewise_constructE:
	.zero		1
	.type		_ZN39_INTERNAL_632de9e6_4_k_cu_d069c875_28074cuda3std3__45__cpo4cendE,@object
	.size		_ZN39_INTERNAL_632de9e6_4_k_cu_d069c875_28074cuda3std3__45__cpo4cendE,(_ZN39_INTERNAL_632de9e6_4_k_cu_d069c875_28074cuda3std6ranges3__45__cpo4swapE - _ZN39_INTERNAL_632de9e6_4_k_cu_d069c875_28074cuda3std3__45__cpo4cendE)
_ZN39_INTERNAL_632de9e6_4_k_cu_d069c875_28074cuda3std3__45__cpo4cendE:
	.zero		1
	.type		_ZN39_INTERNAL_632de9e6_4_k_cu_d069c875_28074cuda3std6ranges3__45__cpo4swapE,@object
	.size		_ZN39_INTERNAL_632de9e6_4_k_cu_d069c875_28074cuda3std6ranges3__45__cpo4swapE,(.L_9 - _ZN39_INTERNAL_632de9e6_4_k_cu_d069c875_28074cuda3std6ranges3__45__cpo4swapE)
_ZN39_INTERNAL_632de9e6_4_k_cu_d069c875_28074cuda3std6ranges3__45__cpo4swapE:
	.zero		1
.L_9:


//--------------------- .nv.constant0._ZN7cutlass13device_kernelINS_4gemm6kernel13GemmUniversalIN4cute5tupleIJiiiiEEENS1_10collective13CollectiveMmaINS1_34MainloopSm90TmaGmmaWarpSpecializedILi4ENS5_IJNS4_1CILi1EEESB_SB_EEENS1_35KernelTmaWarpSpecializedCooperativeEEENS5_IJNSA_ILi256EEENSA_ILi128EEENSA_ILi64EEEEEENS_6half_tENS5_IJlSB_lEEESJ_SK_NS4_8TiledMMAINS4_8MMA_AtomIJNS4_4SM904GMMA26MMA_64x128x16_F32F16F16_SSILNSO_5MajorE0ELSQ_0ELNSO_7ScaleInE1ELSR_1EEEEEENS4_6LayoutINS5_IJNSA_ILi2EEESB_SB_EEENS5_IJSB_NSA_ILi0EEESX_EEEEENS5_IJNS4_10UnderscoreES10_S10_EEEEENS4_13SM90_TMA_LOADENS4_14ComposedLayoutINS4_7SwizzleILi3ELi4ELi3EEENS4_18smem_ptr_flag_bitsILi16EEENSU_INS5_IJNSA_ILi8EEESH_EEENS5_IJSH_SB_EEEEEEEvNS4_8identityES13_S1D_vS1E_EENS_8epilogue10collective18CollectiveEpilogueINS1G_22Sm90TmaWarpSpecializedILi4ELi2ELi16ELb1ELb0EEEJSI_NS5_IJSG_NSA_ILi32EEEEEESJ_SK_SJ_SK_NS1G_6fusion15FusionCallbacksIS1K_NS1N_23LinCombPerRowBiasEltActINS1G_6thread4ReLuESJ_fSJ_SJ_fLi8ELNS_15FloatRoundStyleE2EEESI_S1M_JEEES13_NS14_INS15_ILi2ELi4ELi3EEES18_NSU_INS5_IJS19_S1L_EEENS5_IJS1L_SB_EEEEEEENS4_17SM75_U32x4_LDSM_NENS4_14SM90_TMA_STOREES1Z_NS4_17SM90_U32x4_STSM_NENS4_9Copy_AtomIJS22_SJ_EEEvEEEvvEEEEvNT_6ParamsE --------------------------
	.section	.nv.constant0._ZN7cutlass13device_kernelINS_4gemm6kernel13GemmUniversalIN4cute5tupleIJiiiiEEENS1_10collective13CollectiveMmaINS1_34MainloopSm90TmaGmmaWarpSpecializedILi4ENS5_IJNS4_1CILi1EEESB_SB_EEENS1_35KernelTmaWarpSpecializedCooperativeEEENS5_IJNSA_ILi256EEENSA_ILi128EEENSA_ILi64EEEEEENS_6half_tENS5_IJlSB_lEEESJ_SK_NS4_8TiledMMAINS4_8MMA_AtomIJNS4_4SM904GMMA26MMA_64x128x16_F32F16F16_SSILNSO_5MajorE0ELSQ_0ELNSO_7ScaleInE1ELSR_1EEEEEENS4_6LayoutINS5_IJNSA_ILi2EEESB_SB_EEENS5_IJSB_NSA_ILi0EEESX_EEEEENS5_IJNS4_10UnderscoreES10_S10_EEEEENS4_13SM90_TMA_LOADENS4_14ComposedLayoutINS4_7SwizzleILi3ELi4ELi3EEENS4_18smem_ptr_flag_bitsILi16EEENSU_INS5_IJNSA_ILi8EEESH_EEENS5_IJSH_SB_EEEEEEEvNS4_8identityES13_S1D_vS1E_EENS_8epilogue10collective18CollectiveEpilogueINS1G_22Sm90TmaWarpSpecializedILi4ELi2ELi16ELb1ELb0EEEJSI_NS5_IJSG_NSA_ILi32EEEEEESJ_SK_SJ_SK_NS1G_6fusion15FusionCallbacksIS1K_NS1N_23LinCombPerRowBiasEltActINS1G_6thread4ReLuESJ_fSJ_SJ_fLi8ELNS_15FloatRoundStyleE2EEESI_S1M_JEEES13_NS14_INS15_ILi2ELi4ELi3EEES18_NSU_INS5_IJS19_S1L_EEENS5_IJS1L_SB_EEEEEEENS4_17SM75_U32x4_LDSM_NENS4_14SM90_TMA_STOREES1Z_NS4_17SM90_U32x4_STSM_NENS4_9Copy_AtomIJS22_SJ_EEEvEEEvvEEEEvNT_6ParamsE,"a",@progbits
	.sectionflags	@""
	.align	4
.nv.constant0._ZN7cutlass13device_kernelINS_4gemm6kernel13GemmUniversalIN4cute5tupleIJiiiiEEENS1_10collective13CollectiveMmaINS1_34MainloopSm90TmaGmmaWarpSpecializedILi4ENS5_IJNS4_1CILi1EEESB_SB_EEENS1_35KernelTmaWarpSpecializedCooperativeEEENS5_IJNSA_ILi256EEENSA_ILi128EEENSA_ILi64EEEEEENS_6half_tENS5_IJlSB_lEEESJ_SK_NS4_8TiledMMAINS4_8MMA_AtomIJNS4_4SM904GMMA26MMA_64x128x16_F32F16F16_SSILNSO_5MajorE0ELSQ_0ELNSO_7ScaleInE1ELSR_1EEEEEENS4_6LayoutINS5_IJNSA_ILi2EEESB_SB_EEENS5_IJSB_NSA_ILi0EEESX_EEEEENS5_IJNS4_10UnderscoreES10_S10_EEEEENS4_13SM90_TMA_LOADENS4_14ComposedLayoutINS4_7SwizzleILi3ELi4ELi3EEENS4_18smem_ptr_flag_bitsILi16EEENSU_INS5_IJNSA_ILi8EEESH_EEENS5_IJSH_SB_EEEEEEEvNS4_8identityES13_S1D_vS1E_EENS_8epilogue10collective18CollectiveEpilogueINS1G_22Sm90TmaWarpSpecializedILi4ELi2ELi16ELb1ELb0EEEJSI_NS5_IJSG_NSA_ILi32EEEEEESJ_SK_SJ_SK_NS1G_6fusion15FusionCallbacksIS1K_NS1N_23LinCombPerRowBiasEltActINS1G_6thread4ReLuESJ_fSJ_SJ_fLi8ELNS_15FloatRoundStyleE2EEESI_S1M_JEEES13_NS14_INS15_ILi2ELi4ELi3EEES18_NSU_INS5_IJS19_S1L_EEENS5_IJS1L_SB_EEEEEEENS4_17SM75_U32x4_LDSM_NENS4_14SM90_TMA_STOREES1Z_NS4_17SM90_U32x4_STSM_NENS4_9Copy_AtomIJS22_SJ_EEEvEEEvvEEEEvNT_6ParamsE:
	.zero		2432


//--------------------- SYMBOLS --------------------------

	.type		.nv.reservedSmem.offset0,@object
	.size		.nv.reservedSmem.offset0,0x4
	.type		__assertfail,@function
